	.target	sm_90a

	.elftype	@"ET_EXEC"


//--------------------- .note.nv.tkinfo           --------------------------
	.section	.note.nv.tkinfo,"",@"SHT_NOTE"
	.sectionflags	@"SHF_NOTE_NV_TKINFO"
	.tkinfo
        /*0018*/ 	.word	0x00000002
        /*0030*/ 	.string	""
        /*0030*/ 	.string	"ptxas"
        /*0030*/ 	.string	"Cuda compilation tools, release 13.0, V13.0.88"
        /*0030*/ 	.string	"Build cuda_13.0.r13.0/compiler.36424714_0"
        /*0030*/ 	.string	"-arch sm_90a -m 64 "



//--------------------- .note.nv.cuinfo           --------------------------
	.section	.note.nv.cuinfo,"",@"SHT_NOTE"
	.sectionflags	@"SHF_NOTE_NV_CUINFO"
        /*0018*/ 	.short	0x0002
        /*001a*/ 	.short	0x005a
        /*001c*/ 	.short	0x0082
	.zero		2


//--------------------- .nv.info                  --------------------------
	.section	.nv.info,"",@"SHT_CUDA_INFO"
	.align	4


	//----- nvinfo : EIATTR_REGCOUNT
	.align		4
        /*0000*/ 	.byte	0x04, 0x2f
        /*0002*/ 	.short	(.L_1 - .L_0)
	.align		4
.L_0:
        /*0004*/ 	.word	index@(_Z25multi_tensor_apply_kernelI18TensorListMetadataILi1ELb0EEN18transformer_engine19multi_tensor_l2norm13L2NormFunctorIfEEJPfS6_biEEvlPViT_T0_DpT1_)
        /*0008*/ 	.word	0x00000018


	//----- nvinfo : EIATTR_FRAME_SIZE
	.align		4
.L_1:
        /*000c*/ 	.byte	0x04, 0x11
        /*000e*/ 	.short	(.L_3 - .L_2)
	.align		4
.L_2:
        /*0010*/ 	.word	index@(_Z25multi_tensor_apply_kernelI18TensorListMetadataILi1ELb0EEN18transformer_engine19multi_tensor_l2norm13L2NormFunctorIfEEJPfS6_biEEvlPViT_T0_DpT1_)
        /*0014*/ 	.word	0x00000000


	//----- nvinfo : EIATTR_REGCOUNT
	.align		4
.L_3:
        /*0018*/ 	.byte	0x04, 0x2f
        /*001a*/ 	.short	(.L_5 - .L_4)
	.align		4
.L_4:
        /*001c*/ 	.word	index@(_Z25multi_tensor_apply_kernelI18TensorListMetadataILi1ELb0EEN18transformer_engine19multi_tensor_l2norm13L2NormFunctorI6__halfEEJPfS7_biEEvlPViT_T0_DpT1_)
        /*0020*/ 	.word	0x0000001b


	//----- nvinfo : EIATTR_FRAME_SIZE
	.align		4
.L_5:
        /*0024*/ 	.byte	0x04, 0x11
        /*0026*/ 	.short	(.L_7 - .L_6)
	.align		4
.L_6:
        /*0028*/ 	.word	index@(_Z25multi_tensor_apply_kernelI18TensorListMetadataILi1ELb0EEN18transformer_engine19multi_tensor_l2norm13L2NormFunctorI6__halfEEJPfS7_biEEvlPViT_T0_DpT1_)
        /*002c*/ 	.word	0x00000000


	//----- nvinfo : EIATTR_REGCOUNT
	.align		4
.L_7:
        /*0030*/ 	.byte	0x04, 0x2f
        /*0032*/ 	.short	(.L_9 - .L_8)
	.align		4
.L_8:
        /*0034*/ 	.word	index@(_Z25multi_tensor_apply_kernelI18TensorListMetadataILi1ELb0EEN18transformer_engine19multi_tensor_l2norm13L2NormFunctorI13__nv_bfloat16EEJPfS7_biEEvlPViT_T0_DpT1_)
        /*0038*/ 	.word	0x0000001b


	//----- nvinfo : EIATTR_FRAME_SIZE
	.align		4
.L_9:
        /*003c*/ 	.byte	0x04, 0x11
        /*003e*/ 	.short	(.L_11 - .L_10)
	.align		4
.L_10:
        /*0040*/ 	.word	index@(_Z25multi_tensor_apply_kernelI18TensorListMetadataILi1ELb0EEN18transformer_engine19multi_tensor_l2norm13L2NormFunctorI13__nv_bfloat16EEJPfS7_biEEvlPViT_T0_DpT1_)
        /*0044*/ 	.word	0x00000000


	//----- nvinfo : EIATTR_REGCOUNT
	.align		4
.L_11:
        /*0048*/ 	.byte	0x04, 0x2f
        /*004a*/ 	.short	(.L_13 - .L_12)
	.align		4
.L_12:
        /*004c*/ 	.word	index@(_Z25multi_tensor_apply_kernelI18TensorListMetadataILi1ELb0EEN18transformer_engine19multi_tensor_l2norm20UnscaleL2NormFunctorIfEEJPfS6_S6_biEEvlPViT_T0_DpT1_)
        /*0050*/ 	.word	0x0000001f


	//----- nvinfo : EIATTR_FRAME_SIZE
	.align		4
.L_13:
        /*0054*/ 	.byte	0x04, 0x11
        /*0056*/ 	.short	(.L_15 - .L_14)
	.align		4
.L_14:
        /*0058*/ 	.word	index@(_Z25multi_tensor_apply_kernelI18TensorListMetadataILi1ELb0EEN18transformer_engine19multi_tensor_l2norm20UnscaleL2NormFunctorIfEEJPfS6_S6_biEEvlPViT_T0_DpT1_)
        /*005c*/ 	.word	0x00000000


	//----- nvinfo : EIATTR_REGCOUNT
	.align		4
.L_15:
        /*0060*/ 	.byte	0x04, 0x2f
        /*0062*/ 	.short	(.L_17 - .L_16)
	.align		4
.L_16:
        /*0064*/ 	.word	index@(_Z25multi_tensor_apply_kernelI18TensorListMetadataILi1ELb0EEN18transformer_engine19multi_tensor_l2norm20UnscaleL2NormFunctorI6__halfEEJPfS7_S7_biEEvlPViT_T0_DpT1_)
        /*0068*/ 	.word	0x00000020


	//----- nvinfo : EIATTR_FRAME_SIZE
	.align		4
.L_17:
        /*006c*/ 	.byte	0x04, 0x11
        /*006e*/ 	.short	(.L_19 - .L_18)
	.align		4
.L_18:
        /*0070*/ 	.word	index@(_Z25multi_tensor_apply_kernelI18TensorListMetadataILi1ELb0EEN18transformer_engine19multi_tensor_l2norm20UnscaleL2NormFunctorI6__halfEEJPfS7_S7_biEEvlPViT_T0_DpT1_)
        /*0074*/ 	.word	0x00000000


	//----- nvinfo : EIATTR_REGCOUNT
	.align		4
.L_19:
        /*0078*/ 	.byte	0x04, 0x2f
        /*007a*/ 	.short	(.L_21 - .L_20)
	.align		4
.L_20:
        /*007c*/ 	.word	index@(_Z25multi_tensor_apply_kernelI18TensorListMetadataILi1ELb0EEN18transformer_engine19multi_tensor_l2norm20UnscaleL2NormFunctorI13__nv_bfloat16EEJPfS7_S7_biEEvlPViT_T0_DpT1_)
        /*0080*/ 	.word	0x00000020


	//----- nvinfo : EIATTR_FRAME_SIZE
	.align		4
.L_21:
        /*0084*/ 	.byte	0x04, 0x11
        /*0086*/ 	.short	(.L_23 - .L_22)
	.align		4
.L_22:
        /*0088*/ 	.word	index@(_Z25multi_tensor_apply_kernelI18TensorListMetadataILi1ELb0EEN18transformer_engine19multi_tensor_l2norm20UnscaleL2NormFunctorI13__nv_bfloat16EEJPfS7_S7_biEEvlPViT_T0_DpT1_)
        /*008c*/ 	.word	0x00000000


	//----- nvinfo : EIATTR_REGCOUNT
	.align		4
.L_23:
        /*0090*/ 	.byte	0x04, 0x2f
        /*0092*/ 	.short	(.L_25 - .L_24)
	.align		4
.L_24:
        /*0094*/ 	.word	index@(_ZN18transformer_engine19multi_tensor_l2norm7cleanupEPfS1_S1_S1_bi)
        /*0098*/ 	.word	0x00000011


	//----- nvinfo : EIATTR_FRAME_SIZE
	.align		4
.L_25:
        /*009c*/ 	.byte	0x04, 0x11
        /*009e*/ 	.short	(.L_27 - .L_26)
	.align		4
.L_26:
        /*00a0*/ 	.word	index@($__internal_1_$__cuda_sm20_sqrt_rn_f32_slowpath)
        /*00a4*/ 	.word	0x00000000


	//----- nvinfo : EIATTR_FRAME_SIZE
	.align		4
.L_27:
        /*00a8*/ 	.byte	0x04, 0x11
        /*00aa*/ 	.short	(.L_29 - .L_28)
	.align		4
.L_28:
        /*00ac*/ 	.word	index@(_ZN18transformer_engine19multi_tensor_l2norm7cleanupEPfS1_S1_S1_bi)
        /*00b0*/ 	.word	0x00000000


	//----- nvinfo : EIATTR_REGCOUNT
	.align		4
.L_29:
        /*00b4*/ 	.byte	0x04, 0x2f
        /*00b6*/ 	.short	(.L_31 - .L_30)
	.align		4
.L_30:
        /*00b8*/ 	.word	index@(_ZN18transformer_engine19multi_tensor_l2norm10cleanup_v2EPfS1_S1_S1_biiff)
        /*00bc*/ 	.word	0x00000010


	//----- nvinfo : EIATTR_FRAME_SIZE
	.align		4
.L_31:
        /*00c0*/ 	.byte	0x04, 0x11
        /*00c2*/ 	.short	(.L_33 - .L_32)
	.align		4
.L_32:
        /*00c4*/ 	.word	index@($__internal_0_$__cuda_sm20_sqrt_rn_f32_slowpath)
        /*00c8*/ 	.word	0x00000000


	//----- nvinfo : EIATTR_FRAME_SIZE
	.align		4
.L_33:
        /*00cc*/ 	.byte	0x04, 0x11
        /*00ce*/ 	.short	(.L_35 - .L_34)
	.align		4
.L_34:
        /*00d0*/ 	.word	index@(_ZN18transformer_engine19multi_tensor_l2norm10cleanup_v2EPfS1_S1_S1_biiff)
        /*00d4*/ 	.word	0x00000000


	//----- nvinfo : EIATTR_MIN_STACK_SIZE
	.align		4
.L_35:
        /*00d8*/ 	.byte	0x04, 0x12
        /*00da*/ 	.short	(.L_37 - .L_36)
	.align		4
.L_36:
        /*00dc*/ 	.word	index@(_ZN18transformer_engine19multi_tensor_l2norm10cleanup_v2EPfS1_S1_S1_biiff)
        /*00e0*/ 	.word	0x00000000


	//----- nvinfo : EIATTR_MIN_STACK_SIZE
	.align		4
.L_37:
        /*00e4*/ 	.byte	0x04, 0x12
        /*00e6*/ 	.short	(.L_39 - .L_38)
	.align		4
.L_38:
        /*00e8*/ 	.word	index@(_ZN18transformer_engine19multi_tensor_l2norm7cleanupEPfS1_S1_S1_bi)
        /*00ec*/ 	.word	0x00000000


	//----- nvinfo : EIATTR_MIN_STACK_SIZE
	.align		4
.L_39:
        /*00f0*/ 	.byte	0x04, 0x12
        /*00f2*/ 	.short	(.L_41 - .L_40)
	.align		4
.L_40:
        /*00f4*/ 	.word	index@(_Z25multi_tensor_apply_kernelI18TensorListMetadataILi1ELb0EEN18transformer_engine19multi_tensor_l2norm20UnscaleL2NormFunctorI13__nv_bfloat16EEJPfS7_S7_biEEvlPViT_T0_DpT1_)
        /*00f8*/ 	.word	0x00000000


	//----- nvinfo : EIATTR_MIN_STACK_SIZE
	.align		4
.L_41:
        /*00fc*/ 	.byte	0x04, 0x12
        /*00fe*/ 	.short	(.L_43 - .L_42)
	.align		4
.L_42:
        /*0100*/ 	.word	index@(_Z25multi_tensor_apply_kernelI18TensorListMetadataILi1ELb0EEN18transformer_engine19multi_tensor_l2norm20UnscaleL2NormFunctorI6__halfEEJPfS7_S7_biEEvlPViT_T0_DpT1_)
        /*0104*/ 	.word	0x00000000


	//----- nvinfo : EIATTR_MIN_STACK_SIZE
	.align		4
.L_43:
        /*0108*/ 	.byte	0x04, 0x12
        /*010a*/ 	.short	(.L_45 - .L_44)
	.align		4
.L_44:
        /*010c*/ 	.word	index@(_Z25multi_tensor_apply_kernelI18TensorListMetadataILi1ELb0EEN18transformer_engine19multi_tensor_l2norm20UnscaleL2NormFunctorIfEEJPfS6_S6_biEEvlPViT_T0_DpT1_)
        /*0110*/ 	.word	0x00000000


	//----- nvinfo : EIATTR_MIN_STACK_SIZE
	.align		4
.L_45:
        /*0114*/ 	.byte	0x04, 0x12
        /*0116*/ 	.short	(.L_47 - .L_46)
	.align		4
.L_46:
        /*0118*/ 	.word	index@(_Z25multi_tensor_apply_kernelI18TensorListMetadataILi1ELb0EEN18transformer_engine19multi_tensor_l2norm13L2NormFunctorI13__nv_bfloat16EEJPfS7_biEEvlPViT_T0_DpT1_)
        /*011c*/ 	.word	0x00000000


	//----- nvinfo : EIATTR_MIN_STACK_SIZE
	.align		4
.L_47:
        /*0120*/ 	.byte	0x04, 0x12
        /*0122*/ 	.short	(.L_49 - .L_48)
	.align		4
.L_48:
        /*0124*/ 	.word	index@(_Z25multi_tensor_apply_kernelI18TensorListMetadataILi1ELb0EEN18transformer_engine19multi_tensor_l2norm13L2NormFunctorI6__halfEEJPfS7_biEEvlPViT_T0_DpT1_)
        /*0128*/ 	.word	0x00000000


	//----- nvinfo : EIATTR_MIN_STACK_SIZE
	.align		4
.L_49:
        /*012c*/ 	.byte	0x04, 0x12
        /*012e*/ 	.short	(.L_51 - .L_50)
	.align		4
.L_50:
        /*0130*/ 	.word	index@(_Z25multi_tensor_apply_kernelI18TensorListMetadataILi1ELb0EEN18transformer_engine19multi_tensor_l2norm13L2NormFunctorIfEEJPfS6_biEEvlPViT_T0_DpT1_)
        /*0134*/ 	.word	0x00000000
.L_51:


//--------------------- .nv.compat                --------------------------
	.section	.nv.compat,"",@"SHT_CUDA_COMPAT_INFO"
	.align	4
        /*0000*/ 	.byte	0x02, 0x09, 0x01, 0x00, 0x02, 0x02, 0x01, 0x00, 0x02, 0x05, 0x05, 0x00, 0x03, 0x07, 0x01, 0x01
        /*0010*/ 	.byte	0x02, 0x03, 0x00, 0x00, 0x02, 0x06, 0x01, 0x00, 0x04, 0x0b, 0x08, 0x00, 0x00, 0x00, 0x00, 0x00
        /*0020*/ 	.byte	0x00, 0x00, 0x00, 0x00


//--------------------- .nv.info._ZN18transformer_engine19multi_tensor_l2norm10cleanup_v2EPfS1_S1_S1_biiff --------------------------
	.section	.nv.info._ZN18transformer_engine19multi_tensor_l2norm10cleanup_v2EPfS1_S1_S1_biiff,"",@"SHT_CUDA_INFO"
	.sectionflags	@""
	.align	4


	//----- nvinfo : EIATTR_CUDA_API_VERSION
	.align		4
        /*0000*/ 	.byte	0x04, 0x37
        /*0002*/ 	.short	(.L_53 - .L_52)
.L_52:
        /*0004*/ 	.word	0x00000082


	//----- nvinfo : EIATTR_KPARAM_INFO
	.align		4
.L_53:
        /*0008*/ 	.byte	0x04, 0x17
        /*000a*/ 	.short	(.L_55 - .L_54)
.L_54:
        /*000c*/ 	.word	0x00000000
        /*0010*/ 	.short	0x0008
        /*0012*/ 	.short	0x0030
        /*0014*/ 	.byte	0x00, 0xf0, 0x11, 0x00


	//----- nvinfo : EIATTR_KPARAM_INFO
	.align		4
.L_55:
        /*0018*/ 	.byte	0x04, 0x17
        /*001a*/ 	.short	(.L_57 - .L_56)
.L_56:
        /*001c*/ 	.word	0x00000000
        /*0020*/ 	.short	0x0007
        /*0022*/ 	.short	0x002c
        /*0024*/ 	.byte	0x00, 0xf0, 0x11, 0x00


	//----- nvinfo : EIATTR_KPARAM_INFO
	.align		4
.L_57:
        /*0028*/ 	.byte	0x04, 0x17
        /*002a*/ 	.short	(.L_59 - .L_58)
.L_58:
        /*002c*/ 	.word	0x00000000
        /*0030*/ 	.short	0x0006
        /*0032*/ 	.short	0x0028
        /*0034*/ 	.byte	0x00, 0xf0, 0x11, 0x00


	//----- nvinfo : EIATTR_KPARAM_INFO
	.align		4
.L_59:
        /*0038*/ 	.byte	0x04, 0x17
        /*003a*/ 	.short	(.L_61 - .L_60)
.L_60:
        /*003c*/ 	.word	0x00000000
        /*0040*/ 	.short	0x0005
        /*0042*/ 	.short	0x0024
        /*0044*/ 	.byte	0x00, 0xf0, 0x11, 0x00


	//----- nvinfo : EIATTR_KPARAM_INFO
	.align		4
.L_61:
        /*0048*/ 	.byte	0x04, 0x17
        /*004a*/ 	.short	(.L_63 - .L_62)
.L_62:
        /*004c*/ 	.word	0x00000000
        /*0050*/ 	.short	0x0004
        /*0052*/ 	.short	0x0020
        /*0054*/ 	.byte	0x00, 0xf0, 0x05, 0x00


	//----- nvinfo : EIATTR_KPARAM_INFO
	.align		4
.L_63:
        /*0058*/ 	.byte	0x04, 0x17
        /*005a*/ 	.short	(.L_65 - .L_64)
.L_64:
        /*005c*/ 	.word	0x00000000
        /*0060*/ 	.short	0x0003
        /*0062*/ 	.short	0x0018
        /*0064*/ 	.byte	0x00, 0xf0, 0x21, 0x00


	//----- nvinfo : EIATTR_KPARAM_INFO
	.align		4
.L_65:
        /*0068*/ 	.byte	0x04, 0x17
        /*006a*/ 	.short	(.L_67 - .L_66)
.L_66:
        /*006c*/ 	.word	0x00000000
        /*0070*/ 	.short	0x0002
        /*0072*/ 	.short	0x0010
        /*0074*/ 	.byte	0x00, 0xf0, 0x21, 0x00


	//----- nvinfo : EIATTR_KPARAM_INFO
	.align		4
.L_67:
        /*0078*/ 	.byte	0x04, 0x17
        /*007a*/ 	.short	(.L_69 - .L_68)
.L_68:
        /*007c*/ 	.word	0x00000000
        /*0080*/ 	.short	0x0001
        /*0082*/ 	.short	0x0008
        /*0084*/ 	.byte	0x00, 0xf0, 0x21, 0x00


	//----- nvinfo : EIATTR_KPARAM_INFO
	.align		4
.L_69:
        /*0088*/ 	.byte	0x04, 0x17
        /*008a*/ 	.short	(.L_71 - .L_70)
.L_70:
        /*008c*/ 	.word	0x00000000
        /*0090*/ 	.short	0x0000
        /*0092*/ 	.short	0x0000
        /*0094*/ 	.byte	0x00, 0xf0, 0x21, 0x00


	//----- nvinfo : EIATTR_SPARSE_MMA_MASK
	.align		4
.L_71:
        /*0098*/ 	.byte	0x03, 0x50
        /*009a*/ 	.short	0x0000


	//----- nvinfo : EIATTR_MAXREG_COUNT
	.align		4
        /*009c*/ 	.byte	0x03, 0x1b
        /*009e*/ 	.short	0x00ff


	//----- nvinfo : EIATTR_NUM_BARRIERS
	.align		4
        /*00a0*/ 	.byte	0x02, 0x4c
        /*00a2*/ 	.byte	0x01
	.zero		1


	//----- nvinfo : EIATTR_MERCURY_ISA_VERSION
	.align		4
        /*00a4*/ 	.byte	0x03, 0x5f
        /*00a6*/ 	.short	0x0101


	//----- nvinfo : EIATTR_COOP_GROUP_MASK_REGIDS
	.align		4
        /*00a8*/ 	.byte	0x04, 0x29
        /*00aa*/ 	.short	(.L_73 - .L_72)


	//   ....[0]....
.L_72:
        /*00ac*/ 	.word	0xffffffff


	//   ....[1]....
        /*00b0*/ 	.word	0xffffffff


	//   ....[2]....
        /*00b4*/ 	.word	0xffffffff


	//   ....[3]....
        /*00b8*/ 	.word	0xffffffff


	//   ....[4]....
        /*00bc*/ 	.word	0xffffffff


	//   ....[5]....
        /*00c0*/ 	.word	0xffffffff


	//   ....[6]....
        /*00c4*/ 	.word	0xffffffff


	//   ....[7]....
        /*00c8*/ 	.word	0xffffffff


	//   ....[8]....
        /*00cc*/ 	.word	0xffffffff


	//   ....[9]....
        /*00d0*/ 	.word	0xffffffff


	//   ....[10]....
        /*00d4*/ 	.word	0xffffffff


	//   ....[11]....
        /*00d8*/ 	.word	0xffffffff


	//   ....[12]....
        /*00dc*/ 	.word	0xffffffff


	//   ....[13]....
        /*00e0*/ 	.word	0xffffffff


	//   ....[14]....
        /*00e4*/ 	.word	0xffffffff


	//   ....[15]....
        /*00e8*/ 	.word	0xffffffff


	//   ....[16]....
        /*00ec*/ 	.word	0xffffffff


	//   ....[17]....
        /*00f0*/ 	.word	0xffffffff


	//   ....[18]....
        /*00f4*/ 	.word	0xffffffff


	//   ....[19]....
        /*00f8*/ 	.word	0xffffffff


	//   ....[20]....
        /*00fc*/ 	.word	0x0500000a


	//   ....[21]....
        /*0100*/ 	.word	0x0500000a


	//   ....[22]....
        /*0104*/ 	.word	0x0500000a


	//   ....[23]....
        /*0108*/ 	.word	0x0500000a


	//   ....[24]....
        /*010c*/ 	.word	0x0500000a


	//   ....[25]....
        /*0110*/ 	.word	0x0500000a


	//   ....[26]....
        /*0114*/ 	.word	0x0500000a


	//   ....[27]....
        /*0118*/ 	.word	0x0500000a


	//   ....[28]....
        /*011c*/ 	.word	0x0500000a


	//   ....[29]....
        /*0120*/ 	.word	0x0500000a


	//   ....[30]....
        /*0124*/ 	.word	0x0500000a


	//   ....[31]....
        /*0128*/ 	.word	0x0500000a


	//   ....[32]....
        /*012c*/ 	.word	0x0500000a


	//   ....[33]....
        /*0130*/ 	.word	0x0500000a


	//   ....[34]....
        /*0134*/ 	.word	0x0500000a


	//   ....[35]....
        /*0138*/ 	.word	0x0500000a


	//   ....[36]....
        /*013c*/ 	.word	0x0500000a


	//   ....[37]....
        /*0140*/ 	.word	0x0500000a


	//   ....[38]....
        /*0144*/ 	.word	0x0500000a


	//   ....[39]....
        /*0148*/ 	.word	0x0500000a


	//----- nvinfo : EIATTR_COOP_GROUP_INSTR_OFFSETS
	.align		4
.L_73:
        /*014c*/ 	.byte	0x04, 0x28
        /*014e*/ 	.short	(.L_75 - .L_74)


	//   ....[0]....
.L_74:
        /*0150*/ 	.word	0x00000320


	//   ....[1]....
        /*0154*/ 	.word	0x00000340


	//   ....[2]....
        /*0158*/ 	.word	0x00000360


	//   ....[3]....
        /*015c*/ 	.word	0x00000380


	//   ....[4]....
        /*0160*/ 	.word	0x000003a0


	//   ....[5]....
        /*0164*/ 	.word	0x00000700


	//   ....[6]....
        /*0168*/ 	.word	0x00000720


	//   ....[7]....
        /*016c*/ 	.word	0x00000740


	//   ....[8]....
        /*0170*/ 	.word	0x00000760


	//   ....[9]....
        /*0174*/ 	.word	0x00000780


	//   ....[10]....
        /*0178*/ 	.word	0x00000c30


	//   ....[11]....
        /*017c*/ 	.word	0x00000c50


	//   ....[12]....
        /*0180*/ 	.word	0x00000c70


	//   ....[13]....
        /*0184*/ 	.word	0x00000c90


	//   ....[14]....
        /*0188*/ 	.word	0x00000cb0


	//   ....[15]....
        /*018c*/ 	.word	0x000011a0


	//   ....[16]....
        /*0190*/ 	.word	0x000011c0


	//   ....[17]....
        /*0194*/ 	.word	0x000011e0


	//   ....[18]....
        /*0198*/ 	.word	0x00001200


	//   ....[19]....
        /*019c*/ 	.word	0x00001220


	//   ....[20]....
        /*01a0*/ 	.word	0x00001330


	//   ....[21]....
        /*01a4*/ 	.word	0x000013a0


	//   ....[22]....
        /*01a8*/ 	.word	0x00001410


	//   ....[23]....
        /*01ac*/ 	.word	0x00001480


	//   ....[24]....
        /*01b0*/ 	.word	0x000014f0


	//   ....[25]....
        /*01b4*/ 	.word	0x00001580


	//   ....[26]....
        /*01b8*/ 	.word	0x000015f0


	//   ....[27]....
        /*01bc*/ 	.word	0x00001660


	//   ....[28]....
        /*01c0*/ 	.word	0x000016d0


	//   ....[29]....
        /*01c4*/ 	.word	0x00001740


	//   ....[30]....
        /*01c8*/ 	.word	0x000017e0


	//   ....[31]....
        /*01cc*/ 	.word	0x00001880


	//   ....[32]....
        /*01d0*/ 	.word	0x000018f0


	//   ....[33]....
        /*01d4*/ 	.word	0x00001960


	//   ....[34]....
        /*01d8*/ 	.word	0x000019d0


	//   ....[35]....
        /*01dc*/ 	.word	0x00001a60


	//   ....[36]....
        /*01e0*/ 	.word	0x00001b00


	//   ....[37]....
        /*01e4*/ 	.word	0x00001b70


	//   ....[38]....
        /*01e8*/ 	.word	0x00001be0


	//   ....[39]....
        /*01ec*/ 	.word	0x00001c50


	//----- nvinfo : EIATTR_EXIT_INSTR_OFFSETS
	.align		4
.L_75:
        /*01f0*/ 	.byte	0x04, 0x1c
        /*01f2*/ 	.short	(.L_77 - .L_76)


	//   ....[0]....
.L_76:
        /*01f4*/ 	.word	0x00000880


	//   ....[1]....
        /*01f8*/ 	.word	0x00000d00


	//   ....[2]....
        /*01fc*/ 	.word	0x00000e60


	//   ....[3]....
        /*0200*/ 	.word	0x00001260


	//   ....[4]....
        /*0204*/ 	.word	0x000012d0


	//----- nvinfo : EIATTR_CRS_STACK_SIZE
	.align		4
.L_77:
        /*0208*/ 	.byte	0x04, 0x1e
        /*020a*/ 	.short	(.L_79 - .L_78)
.L_78:
        /*020c*/ 	.word	0x00000000


	//----- nvinfo : EIATTR_CBANK_PARAM_SIZE
	.align		4
.L_79:
        /*0210*/ 	.byte	0x03, 0x19
        /*0212*/ 	.short	0x0034


	//----- nvinfo : EIATTR_PARAM_CBANK
	.align		4
        /*0214*/ 	.byte	0x04, 0x0a
        /*0216*/ 	.short	(.L_81 - .L_80)
	.align		4
.L_80:
        /*0218*/ 	.word	index@(.nv.constant0._ZN18transformer_engine19multi_tensor_l2norm10cleanup_v2EPfS1_S1_S1_biiff)
        /*021c*/ 	.short	0x0210
        /*021e*/ 	.short	0x0034


	//----- nvinfo : EIATTR_SW_WAR
	.align		4
.L_81:
        /*0220*/ 	.byte	0x04, 0x36
        /*0222*/ 	.short	(.L_83 - .L_82)
.L_82:
        /*0224*/ 	.word	0x00000008
.L_83:


//--------------------- .nv.info._ZN18transformer_engine19multi_tensor_l2norm7cleanupEPfS1_S1_S1_bi --------------------------
	.section	.nv.info._ZN18transformer_engine19multi_tensor_l2norm7cleanupEPfS1_S1_S1_bi,"",@"SHT_CUDA_INFO"
	.sectionflags	@""
	.align	4


	//----- nvinfo : EIATTR_CUDA_API_VERSION
	.align		4
        /*0000*/ 	.byte	0x04, 0x37
        /*0002*/ 	.short	(.L_85 - .L_84)
.L_84:
        /*0004*/ 	.word	0x00000082


	//----- nvinfo : EIATTR_KPARAM_INFO
	.align		4
.L_85:
        /*0008*/ 	.byte	0x04, 0x17
        /*000a*/ 	.short	(.L_87 - .L_86)
.L_86:
        /*000c*/ 	.word	0x00000000
        /*0010*/ 	.short	0x0005
        /*0012*/ 	.short	0x0024
        /*0014*/ 	.byte	0x00, 0xf0, 0x11, 0x00


	//----- nvinfo : EIATTR_KPARAM_INFO
	.align		4
.L_87:
        /*0018*/ 	.byte	0x04, 0x17
        /*001a*/ 	.short	(.L_89 - .L_88)
.L_88:
        /*001c*/ 	.word	0x00000000
        /*0020*/ 	.short	0x0004
        /*0022*/ 	.short	0x0020
        /*0024*/ 	.byte	0x00, 0xf0, 0x05, 0x00


	//----- nvinfo : EIATTR_KPARAM_INFO
	.align		4
.L_89:
        /*0028*/ 	.byte	0x04, 0x17
        /*002a*/ 	.short	(.L_91 - .L_90)
.L_90:
        /*002c*/ 	.word	0x00000000
        /*0030*/ 	.short	0x0003
        /*0032*/ 	.short	0x0018
        /*0034*/ 	.byte	0x00, 0xf0, 0x21, 0x00


	//----- nvinfo : EIATTR_KPARAM_INFO
	.align		4
.L_91:
        /*0038*/ 	.byte	0x04, 0x17
        /*003a*/ 	.short	(.L_93 - .L_92)
.L_92:
        /*003c*/ 	.word	0x00000000
        /*0040*/ 	.short	0x0002
        /*0042*/ 	.short	0x0010
        /*0044*/ 	.byte	0x00, 0xf0, 0x21, 0x00


	//----- nvinfo : EIATTR_KPARAM_INFO
	.align		4
.L_93:
        /*0048*/ 	.byte	0x04, 0x17
        /*004a*/ 	.short	(.L_95 - .L_94)
.L_94:
        /*004c*/ 	.word	0x00000000
        /*0050*/ 	.short	0x0001
        /*0052*/ 	.short	0x0008
        /*0054*/ 	.byte	0x00, 0xf0, 0x21, 0x00


	//----- nvinfo : EIATTR_KPARAM_INFO
	.align		4
.L_95:
        /*0058*/ 	.byte	0x04, 0x17
        /*005a*/ 	.short	(.L_97 - .L_96)
.L_96:
        /*005c*/ 	.word	0x00000000
        /*0060*/ 	.short	0x0000
        /*0062*/ 	.short	0x0000
        /*0064*/ 	.byte	0x00, 0xf0, 0x21, 0x00


	//----- nvinfo : EIATTR_SPARSE_MMA_MASK
	.align		4
.L_97:
        /*0068*/ 	.byte	0x03, 0x50
        /*006a*/ 	.short	0x0000


	//----- nvinfo : EIATTR_MAXREG_COUNT
	.align		4
        /*006c*/ 	.byte	0x03, 0x1b
        /*006e*/ 	.short	0x00ff


	//----- nvinfo : EIATTR_NUM_BARRIERS
	.align		4
        /*0070*/ 	.byte	0x02, 0x4c
        /*0072*/ 	.byte	0x01
	.zero		1


	//----- nvinfo : EIATTR_MERCURY_ISA_VERSION
	.align		4
        /*0074*/ 	.byte	0x03, 0x5f
        /*0076*/ 	.short	0x0101


	//----- nvinfo : EIATTR_COOP_GROUP_MASK_REGIDS
	.align		4
        /*0078*/ 	.byte	0x04, 0x29
        /*007a*/ 	.short	(.L_99 - .L_98)


	//   ....[0]....
.L_98:
        /*007c*/ 	.word	0xffffffff


	//   ....[1]....
        /*0080*/ 	.word	0xffffffff


	//   ....[2]....
        /*0084*/ 	.word	0xffffffff


	//   ....[3]....
        /*0088*/ 	.word	0xffffffff


	//   ....[4]....
        /*008c*/ 	.word	0xffffffff


	//   ....[5]....
        /*0090*/ 	.word	0xffffffff


	//   ....[6]....
        /*0094*/ 	.word	0xffffffff


	//   ....[7]....
        /*0098*/ 	.word	0xffffffff


	//   ....[8]....
        /*009c*/ 	.word	0xffffffff


	//   ....[9]....
        /*00a0*/ 	.word	0xffffffff


	//   ....[10]....
        /*00a4*/ 	.word	0x05000009


	//   ....[11]....
        /*00a8*/ 	.word	0x05000009


	//   ....[12]....
        /*00ac*/ 	.word	0x05000009


	//   ....[13]....
        /*00b0*/ 	.word	0x05000009


	//   ....[14]....
        /*00b4*/ 	.word	0x05000009


	//   ....[15]....
        /*00b8*/ 	.word	0x05000009


	//   ....[16]....
        /*00bc*/ 	.word	0x05000009


	//   ....[17]....
        /*00c0*/ 	.word	0x05000009


	//   ....[18]....
        /*00c4*/ 	.word	0x05000009


	//   ....[19]....
        /*00c8*/ 	.word	0x05000009


	//----- nvinfo : EIATTR_COOP_GROUP_INSTR_OFFSETS
	.align		4
.L_99:
        /*00cc*/ 	.byte	0x04, 0x28
        /*00ce*/ 	.short	(.L_101 - .L_100)


	//   ....[0]....
.L_100:
        /*00d0*/ 	.word	0x000002b0


	//   ....[1]....
        /*00d4*/ 	.word	0x000002d0


	//   ....[2]....
        /*00d8*/ 	.word	0x000002f0


	//   ....[3]....
        /*00dc*/ 	.word	0x00000310


	//   ....[4]....
        /*00e0*/ 	.word	0x00000330


	//   ....[5]....
        /*00e4*/ 	.word	0x00000840


	//   ....[6]....
        /*00e8*/ 	.word	0x00000860


	//   ....[7]....
        /*00ec*/ 	.word	0x00000880


	//   ....[8]....
        /*00f0*/ 	.word	0x000008a0


	//   ....[9]....
        /*00f4*/ 	.word	0x000008c0


	//   ....[10]....
        /*00f8*/ 	.word	0x00000aa0


	//   ....[11]....
        /*00fc*/ 	.word	0x00000b10


	//   ....[12]....
        /*0100*/ 	.word	0x00000b80


	//   ....[13]....
        /*0104*/ 	.word	0x00000bf0


	//   ....[14]....
        /*0108*/ 	.word	0x00000c60


	//   ....[15]....
        /*010c*/ 	.word	0x00000cf0


	//   ....[16]....
        /*0110*/ 	.word	0x00000d60


	//   ....[17]....
        /*0114*/ 	.word	0x00000dd0


	//   ....[18]....
        /*0118*/ 	.word	0x00000e40


	//   ....[19]....
        /*011c*/ 	.word	0x00000eb0


	//----- nvinfo : EIATTR_EXIT_INSTR_OFFSETS
	.align		4
.L_101:
        /*0120*/ 	.byte	0x04, 0x1c
        /*0122*/ 	.short	(.L_103 - .L_102)


	//   ....[0]....
.L_102:
        /*0124*/ 	.word	0x000004e0


	//   ....[1]....
        /*0128*/ 	.word	0x00000910


	//   ....[2]....
        /*012c*/ 	.word	0x00000a40


	//----- nvinfo : EIATTR_CRS_STACK_SIZE
	.align		4
.L_103:
        /*0130*/ 	.byte	0x04, 0x1e
        /*0132*/ 	.short	(.L_105 - .L_104)
.L_104:
        /*0134*/ 	.word	0x00000000


	//----- nvinfo : EIATTR_CBANK_PARAM_SIZE
	.align		4
.L_105:
        /*0138*/ 	.byte	0x03, 0x19
        /*013a*/ 	.short	0x0028


	//----- nvinfo : EIATTR_PARAM_CBANK
	.align		4
        /*013c*/ 	.byte	0x04, 0x0a
        /*013e*/ 	.short	(.L_107 - .L_106)
	.align		4
.L_106:
        /*0140*/ 	.word	index@(.nv.constant0._ZN18transformer_engine19multi_tensor_l2norm7cleanupEPfS1_S1_S1_bi)
        /*0144*/ 	.short	0x0210
        /*0146*/ 	.short	0x0028


	//----- nvinfo : EIATTR_SW_WAR
	.align		4
.L_107:
        /*0148*/ 	.byte	0x04, 0x36
        /*014a*/ 	.short	(.L_109 - .L_108)
.L_108:
        /*014c*/ 	.word	0x00000008
.L_109:


//--------------------- .nv.info._Z25multi_tensor_apply_kernelI18TensorListMetadataILi1ELb0EEN18transformer_engine19multi_tensor_l2norm20UnscaleL2NormFunctorI13__nv_bfloat16EEJPfS7_S7_biEEvlPViT_T0_DpT1_ --------------------------
	.section	.nv.info._Z25multi_tensor_apply_kernelI18TensorListMetadataILi1ELb0EEN18transformer_engine19multi_tensor_l2norm20UnscaleL2NormFunctorI13__nv_bfloat16EEJPfS7_S7_biEEvlPViT_T0_DpT1_,"",@"SHT_CUDA_INFO"
	.sectionflags	@""
	.align	4


	//----- nvinfo : EIATTR_CUDA_API_VERSION
	.align		4
        /*0000*/ 	.byte	0x04, 0x37
        /*0002*/ 	.short	(.L_111 - .L_110)
.L_110:
        /*0004*/ 	.word	0x00000082


	//----- nvinfo : EIATTR_KPARAM_INFO
	.align		4
.L_111:
        /*0008*/ 	.byte	0x04, 0x17
        /*000a*/ 	.short	(.L_113 - .L_112)
.L_112:
        /*000c*/ 	.word	0x00000000
        /*0010*/ 	.short	0x0008
        /*0012*/ 	.short	0x0ba4
        /*0014*/ 	.byte	0x00, 0xf0, 0x11, 0x00


	//----- nvinfo : EIATTR_KPARAM_INFO
	.align		4
.L_113:
        /*0018*/ 	.byte	0x04, 0x17
        /*001a*/ 	.short	(.L_115 - .L_114)
.L_114:
        /*001c*/ 	.word	0x00000000
        /*0020*/ 	.short	0x0007
        /*0022*/ 	.short	0x0ba0
        /*0024*/ 	.byte	0x00, 0xf0, 0x05, 0x00


	//----- nvinfo : EIATTR_KPARAM_INFO
	.align		4
.L_115:
        /*0028*/ 	.byte	0x04, 0x17
        /*002a*/ 	.short	(.L_117 - .L_116)
.L_116:
        /*002c*/ 	.word	0x00000000
        /*0030*/ 	.short	0x0006
        /*0032*/ 	.short	0x0b98
        /*0034*/ 	.byte	0x00, 0xf0, 0x21, 0x00


	//----- nvinfo : EIATTR_KPARAM_INFO
	.align		4
.L_117:
        /*0038*/ 	.byte	0x04, 0x17
        /*003a*/ 	.short	(.L_119 - .L_118)
.L_118:
        /*003c*/ 	.word	0x00000000
        /*0040*/ 	.short	0x0005
        /*0042*/ 	.short	0x0b90
        /*0044*/ 	.byte	0x00, 0xf0, 0x21, 0x00


	//----- nvinfo : EIATTR_KPARAM_INFO
	.align		4
.L_119:
        /*0048*/ 	.byte	0x04, 0x17
        /*004a*/ 	.short	(.L_121 - .L_120)
.L_120:
        /*004c*/ 	.word	0x00000000
        /*0050*/ 	.short	0x0004
        /*0052*/ 	.short	0x0b88
        /*0054*/ 	.byte	0x00, 0xf0, 0x21, 0x00


	//----- nvinfo : EIATTR_KPARAM_INFO
	.align		4
.L_121:
        /*0058*/ 	.byte	0x04, 0x17
        /*005a*/ 	.short	(.L_123 - .L_122)
.L_122:
        /*005c*/ 	.word	0x00000000
        /*0060*/ 	.short	0x0003
        /*0062*/ 	.short	0x0b80
        /*0064*/ 	.byte	0x00, 0xf0, 0x05, 0x00


	//----- nvinfo : EIATTR_KPARAM_INFO
	.align		4
.L_123:
        /*0068*/ 	.byte	0x04, 0x17
        /*006a*/ 	.short	(.L_125 - .L_124)
.L_124:
        /*006c*/ 	.word	0x00000000
        /*0070*/ 	.short	0x0002
        /*0072*/ 	.short	0x0010
        /*0074*/ 	.byte	0x00, 0xf0, 0xc1, 0x2d


	//----- nvinfo : EIATTR_KPARAM_INFO
	.align		4
.L_125:
        /*0078*/ 	.byte	0x04, 0x17
        /*007a*/ 	.short	(.L_127 - .L_126)
.L_126:
        /*007c*/ 	.word	0x00000000
        /*0080*/ 	.short	0x0001
        /*0082*/ 	.short	0x0008
        /*0084*/ 	.byte	0x00, 0xf0, 0x21, 0x00


	//----- nvinfo : EIATTR_KPARAM_INFO
	.align		4
.L_127:
        /*0088*/ 	.byte	0x04, 0x17
        /*008a*/ 	.short	(.L_129 - .L_128)
.L_128:
        /*008c*/ 	.word	0x00000000
        /*0090*/ 	.short	0x0000
        /*0092*/ 	.short	0x0000
        /*0094*/ 	.byte	0x00, 0xf0, 0x21, 0x00


	//----- nvinfo : EIATTR_SPARSE_MMA_MASK
	.align		4
.L_129:
        /*0098*/ 	.byte	0x03, 0x50
        /*009a*/ 	.short	0x0000


	//----- nvinfo : EIATTR_MAXREG_COUNT
	.align		4
        /*009c*/ 	.byte	0x03, 0x1b
        /*009e*/ 	.short	0x00ff


	//----- nvinfo : EIATTR_NUM_BARRIERS
	.align		4
        /*00a0*/ 	.byte	0x02, 0x4c
        /*00a2*/ 	.byte	0x01
	.zero		1


	//----- nvinfo : EIATTR_MERCURY_ISA_VERSION
	.align		4
        /*00a4*/ 	.byte	0x03, 0x5f
        /*00a6*/ 	.short	0x0101


	//----- nvinfo : EIATTR_COOP_GROUP_MASK_REGIDS
	.align		4
        /*00a8*/ 	.byte	0x04, 0x29
        /*00aa*/ 	.short	(.L_131 - .L_130)


	//   ....[0]....
.L_130:
        /*00ac*/ 	.word	0xffffffff


	//   ....[1]....
        /*00b0*/ 	.word	0xffffffff


	//   ....[2]....
        /*00b4*/ 	.word	0xffffffff


	//   ....[3]....
        /*00b8*/ 	.word	0xffffffff


	//   ....[4]....
        /*00bc*/ 	.word	0xffffffff


	//   ....[5]....
        /*00c0*/ 	.word	0x05000007


	//   ....[6]....
        /*00c4*/ 	.word	0x05000007


	//   ....[7]....
        /*00c8*/ 	.word	0x05000007


	//   ....[8]....
        /*00cc*/ 	.word	0x05000007


	//   ....[9]....
        /*00d0*/ 	.word	0x05000007


	//----- nvinfo : EIATTR_COOP_GROUP_INSTR_OFFSETS
	.align		4
.L_131:
        /*00d4*/ 	.byte	0x04, 0x28
        /*00d6*/ 	.short	(.L_133 - .L_132)


	//   ....[0]....
.L_132:
        /*00d8*/ 	.word	0x00000960


	//   ....[1]....
        /*00dc*/ 	.word	0x00000980


	//   ....[2]....
        /*00e0*/ 	.word	0x000009a0


	//   ....[3]....
        /*00e4*/ 	.word	0x000009c0


	//   ....[4]....
        /*00e8*/ 	.word	0x000009e0


	//   ....[5]....
        /*00ec*/ 	.word	0x00000bf0


	//   ....[6]....
        /*00f0*/ 	.word	0x00000c60


	//   ....[7]....
        /*00f4*/ 	.word	0x00000cd0


	//   ....[8]....
        /*00f8*/ 	.word	0x00000d40


	//   ....[9]....
        /*00fc*/ 	.word	0x00000db0


	//----- nvinfo : EIATTR_EXIT_INSTR_OFFSETS
	.align		4
.L_133:
        /*0100*/ 	.byte	0x04, 0x1c
        /*0102*/ 	.short	(.L_135 - .L_134)


	//   ....[0]....
.L_134:
        /*0104*/ 	.word	0x00000a30


	//   ....[1]....
        /*0108*/ 	.word	0x00000b10


	//   ....[2]....
        /*010c*/ 	.word	0x00000b90


	//----- nvinfo : EIATTR_CRS_STACK_SIZE
	.align		4
.L_135:
        /*0110*/ 	.byte	0x04, 0x1e
        /*0112*/ 	.short	(.L_137 - .L_136)
.L_136:
        /*0114*/ 	.word	0x00000000


	//----- nvinfo : EIATTR_CBANK_PARAM_SIZE
	.align		4
.L_137:
        /*0118*/ 	.byte	0x03, 0x19
        /*011a*/ 	.short	0x0ba8


	//----- nvinfo : EIATTR_PARAM_CBANK
	.align		4
        /*011c*/ 	.byte	0x04, 0x0a
        /*011e*/ 	.short	(.L_139 - .L_138)
	.align		4
.L_138:
        /*0120*/ 	.word	index@(.nv.constant0._Z25multi_tensor_apply_kernelI18TensorListMetadataILi1ELb0EEN18transformer_engine19multi_tensor_l2norm20UnscaleL2NormFunctorI13__nv_bfloat16EEJPfS7_S7_biEEvlPViT_T0_DpT1_)
        /*0124*/ 	.short	0x0210
        /*0126*/ 	.short	0x0ba8


	//----- nvinfo : EIATTR_SW_WAR
	.align		4
.L_139:
        /*0128*/ 	.byte	0x04, 0x36
        /*012a*/ 	.short	(.L_141 - .L_140)
.L_140:
        /*012c*/ 	.word	0x00000008
.L_141:


//--------------------- .nv.info._Z25multi_tensor_apply_kernelI18TensorListMetadataILi1ELb0EEN18transformer_engine19multi_tensor_l2norm20UnscaleL2NormFunctorI6__halfEEJPfS7_S7_biEEvlPViT_T0_DpT1_ --------------------------
	.section	.nv.info._Z25multi_tensor_apply_kernelI18TensorListMetadataILi1ELb0EEN18transformer_engine19multi_tensor_l2norm20UnscaleL2NormFunctorI6__halfEEJPfS7_S7_biEEvlPViT_T0_DpT1_,"",@"SHT_CUDA_INFO"
	.sectionflags	@""
	.align	4


	//----- nvinfo : EIATTR_CUDA_API_VERSION
	.align		4
        /*0000*/ 	.byte	0x04, 0x37
        /*0002*/ 	.short	(.L_143 - .L_142)
.L_142:
        /*0004*/ 	.word	0x00000082


	//----- nvinfo : EIATTR_KPARAM_INFO
	.align		4
.L_143:
        /*0008*/ 	.byte	0x04, 0x17
        /*000a*/ 	.short	(.L_145 - .L_144)
.L_144:
        /*000c*/ 	.word	0x00000000
        /*0010*/ 	.short	0x0008
        /*0012*/ 	.short	0x0ba4
        /*0014*/ 	.byte	0x00, 0xf0, 0x11, 0x00


	//----- nvinfo : EIATTR_KPARAM_INFO
	.align		4
.L_145:
        /*0018*/ 	.byte	0x04, 0x17
        /*001a*/ 	.short	(.L_147 - .L_146)
.L_146:
        /*001c*/ 	.word	0x00000000
        /*0020*/ 	.short	0x0007
        /*0022*/ 	.short	0x0ba0
        /*0024*/ 	.byte	0x00, 0xf0, 0x05, 0x00


	//----- nvinfo : EIATTR_KPARAM_INFO
	.align		4
.L_147:
        /*0028*/ 	.byte	0x04, 0x17
        /*002a*/ 	.short	(.L_149 - .L_148)
.L_148:
        /*002c*/ 	.word	0x00000000
        /*0030*/ 	.short	0x0006
        /*0032*/ 	.short	0x0b98
        /*0034*/ 	.byte	0x00, 0xf0, 0x21, 0x00


	//----- nvinfo : EIATTR_KPARAM_INFO
	.align		4
.L_149:
        /*0038*/ 	.byte	0x04, 0x17
        /*003a*/ 	.short	(.L_151 - .L_150)
.L_150:
        /*003c*/ 	.word	0x00000000
        /*0040*/ 	.short	0x0005
        /*0042*/ 	.short	0x0b90
        /*0044*/ 	.byte	0x00, 0xf0, 0x21, 0x00


	//----- nvinfo : EIATTR_KPARAM_INFO
	.align		4
.L_151:
        /*0048*/ 	.byte	0x04, 0x17
        /*004a*/ 	.short	(.L_153 - .L_152)
.L_152:
        /*004c*/ 	.word	0x00000000
        /*0050*/ 	.short	0x0004
        /*0052*/ 	.short	0x0b88
        /*0054*/ 	.byte	0x00, 0xf0, 0x21, 0x00


	//----- nvinfo : EIATTR_KPARAM_INFO
	.align		4
.L_153:
        /*0058*/ 	.byte	0x04, 0x17
        /*005a*/ 	.short	(.L_155 - .L_154)
.L_154:
        /*005c*/ 	.word	0x00000000
        /*0060*/ 	.short	0x0003
        /*0062*/ 	.short	0x0b80
        /*0064*/ 	.byte	0x00, 0xf0, 0x05, 0x00


	//----- nvinfo : EIATTR_KPARAM_INFO
	.align		4
.L_155:
        /*0068*/ 	.byte	0x04, 0x17
        /*006a*/ 	.short	(.L_157 - .L_156)
.L_156:
        /*006c*/ 	.word	0x00000000
        /*0070*/ 	.short	0x0002
        /*0072*/ 	.short	0x0010
        /*0074*/ 	.byte	0x00, 0xf0, 0xc1, 0x2d


	//----- nvinfo : EIATTR_KPARAM_INFO
	.align		4
.L_157:
        /*0078*/ 	.byte	0x04, 0x17
        /*007a*/ 	.short	(.L_159 - .L_158)
.L_158:
        /*007c*/ 	.word	0x00000000
        /*0080*/ 	.short	0x0001
        /*0082*/ 	.short	0x0008
        /*0084*/ 	.byte	0x00, 0xf0, 0x21, 0x00


	//----- nvinfo : EIATTR_KPARAM_INFO
	.align		4
.L_159:
        /*0088*/ 	.byte	0x04, 0x17
        /*008a*/ 	.short	(.L_161 - .L_160)
.L_160:
        /*008c*/ 	.word	0x00000000
        /*0090*/ 	.short	0x0000
        /*0092*/ 	.short	0x0000
        /*0094*/ 	.byte	0x00, 0xf0, 0x21, 0x00


	//----- nvinfo : EIATTR_SPARSE_MMA_MASK
	.align		4
.L_161:
        /*0098*/ 	.byte	0x03, 0x50
        /*009a*/ 	.short	0x0000


	//----- nvinfo : EIATTR_MAXREG_COUNT
	.align		4
        /*009c*/ 	.byte	0x03, 0x1b
        /*009e*/ 	.short	0x00ff


	//----- nvinfo : EIATTR_NUM_BARRIERS
	.align		4
        /*00a0*/ 	.byte	0x02, 0x4c
        /*00a2*/ 	.byte	0x01
	.zero		1


	//----- nvinfo : EIATTR_MERCURY_ISA_VERSION
	.align		4
        /*00a4*/ 	.byte	0x03, 0x5f
        /*00a6*/ 	.short	0x0101


	//----- nvinfo : EIATTR_COOP_GROUP_MASK_REGIDS
	.align		4
        /*00a8*/ 	.byte	0x04, 0x29
        /*00aa*/ 	.short	(.L_163 - .L_162)


	//   ....[0]....
.L_162:
        /*00ac*/ 	.word	0xffffffff


	//   ....[1]....
        /*00b0*/ 	.word	0xffffffff


	//   ....[2]....
        /*00b4*/ 	.word	0xffffffff


	//   ....[3]....
        /*00b8*/ 	.word	0xffffffff


	//   ....[4]....
        /*00bc*/ 	.word	0xffffffff


	//   ....[5]....
        /*00c0*/ 	.word	0x05000007


	//   ....[6]....
        /*00c4*/ 	.word	0x05000007


	//   ....[7]....
        /*00c8*/ 	.word	0x05000007


	//   ....[8]....
        /*00cc*/ 	.word	0x05000007


	//   ....[9]....
        /*00d0*/ 	.word	0x05000007


	//----- nvinfo : EIATTR_COOP_GROUP_INSTR_OFFSETS
	.align		4
.L_163:
        /*00d4*/ 	.byte	0x04, 0x28
        /*00d6*/ 	.short	(.L_165 - .L_164)


	//   ....[0]....
.L_164:
        /*00d8*/ 	.word	0x00000960


	//   ....[1]....
        /*00dc*/ 	.word	0x00000980


	//   ....[2]....
        /*00e0*/ 	.word	0x000009a0


	//   ....[3]....
        /*00e4*/ 	.word	0x000009c0


	//   ....[4]....
        /*00e8*/ 	.word	0x000009e0


	//   ....[5]....
        /*00ec*/ 	.word	0x00000bf0


	//   ....[6]....
        /*00f0*/ 	.word	0x00000c60


	//   ....[7]....
        /*00f4*/ 	.word	0x00000cd0


	//   ....[8]....
        /*00f8*/ 	.word	0x00000d40


	//   ....[9]....
        /*00fc*/ 	.word	0x00000db0


	//----- nvinfo : EIATTR_EXIT_INSTR_OFFSETS
	.align		4
.L_165:
        /*0100*/ 	.byte	0x04, 0x1c
        /*0102*/ 	.short	(.L_167 - .L_166)


	//   ....[0]....
.L_166:
        /*0104*/ 	.word	0x00000a30


	//   ....[1]....
        /*0108*/ 	.word	0x00000b10


	//   ....[2]....
        /*010c*/ 	.word	0x00000b90


	//----- nvinfo : EIATTR_CRS_STACK_SIZE
	.align		4
.L_167:
        /*0110*/ 	.byte	0x04, 0x1e
        /*0112*/ 	.short	(.L_169 - .L_168)
.L_168:
        /*0114*/ 	.word	0x00000000


	//----- nvinfo : EIATTR_CBANK_PARAM_SIZE
	.align		4
.L_169:
        /*0118*/ 	.byte	0x03, 0x19
        /*011a*/ 	.short	0x0ba8


	//----- nvinfo : EIATTR_PARAM_CBANK
	.align		4
        /*011c*/ 	.byte	0x04, 0x0a
        /*011e*/ 	.short	(.L_171 - .L_170)
	.align		4
.L_170:
        /*0120*/ 	.word	index@(.nv.constant0._Z25multi_tensor_apply_kernelI18TensorListMetadataILi1ELb0EEN18transformer_engine19multi_tensor_l2norm20UnscaleL2NormFunctorI6__halfEEJPfS7_S7_biEEvlPViT_T0_DpT1_)
        /*0124*/ 	.short	0x0210
        /*0126*/ 	.short	0x0ba8


	//----- nvinfo : EIATTR_SW_WAR
	.align		4
.L_171:
        /*0128*/ 	.byte	0x04, 0x36
        /*012a*/ 	.short	(.L_173 - .L_172)
.L_172:
        /*012c*/ 	.word	0x00000008
.L_173:


//--------------------- .nv.info._Z25multi_tensor_apply_kernelI18TensorListMetadataILi1ELb0EEN18transformer_engine19multi_tensor_l2norm20UnscaleL2NormFunctorIfEEJPfS6_S6_biEEvlPViT_T0_DpT1_ --------------------------
	.section	.nv.info._Z25multi_tensor_apply_kernelI18TensorListMetadataILi1ELb0EEN18transformer_engine19multi_tensor_l2norm20UnscaleL2NormFunctorIfEEJPfS6_S6_biEEvlPViT_T0_DpT1_,"",@"SHT_CUDA_INFO"
	.sectionflags	@""
	.align	4


	//----- nvinfo : EIATTR_CUDA_API_VERSION
	.align		4
        /*0000*/ 	.byte	0x04, 0x37
        /*0002*/ 	.short	(.L_175 - .L_174)
.L_174:
        /*0004*/ 	.word	0x00000082


	//----- nvinfo : EIATTR_KPARAM_INFO
	.align		4
.L_175:
        /*0008*/ 	.byte	0x04, 0x17
        /*000a*/ 	.short	(.L_177 - .L_176)
.L_176:
        /*000c*/ 	.word	0x00000000
        /*0010*/ 	.short	0x0008
        /*0012*/ 	.short	0x0ba4
        /*0014*/ 	.byte	0x00, 0xf0, 0x11, 0x00


	//----- nvinfo : EIATTR_KPARAM_INFO
	.align		4
.L_177:
        /*0018*/ 	.byte	0x04, 0x17
        /*001a*/ 	.short	(.L_179 - .L_178)
.L_178:
        /*001c*/ 	.word	0x00000000
        /*0020*/ 	.short	0x0007
        /*0022*/ 	.short	0x0ba0
        /*0024*/ 	.byte	0x00, 0xf0, 0x05, 0x00


	//----- nvinfo : EIATTR_KPARAM_INFO
	.align		4
.L_179:
        /*0028*/ 	.byte	0x04, 0x17
        /*002a*/ 	.short	(.L_181 - .L_180)
.L_180:
        /*002c*/ 	.word	0x00000000
        /*0030*/ 	.short	0x0006
        /*0032*/ 	.short	0x0b98
        /*0034*/ 	.byte	0x00, 0xf0, 0x21, 0x00


	//----- nvinfo : EIATTR_KPARAM_INFO
	.align		4
.L_181:
        /*0038*/ 	.byte	0x04, 0x17
        /*003a*/ 	.short	(.L_183 - .L_182)
.L_182:
        /*003c*/ 	.word	0x00000000
        /*0040*/ 	.short	0x0005
        /*0042*/ 	.short	0x0b90
        /*0044*/ 	.byte	0x00, 0xf0, 0x21, 0x00


	//----- nvinfo : EIATTR_KPARAM_INFO
	.align		4
.L_183:
        /*0048*/ 	.byte	0x04, 0x17
        /*004a*/ 	.short	(.L_185 - .L_184)
.L_184:
        /*004c*/ 	.word	0x00000000
        /*0050*/ 	.short	0x0004
        /*0052*/ 	.short	0x0b88
        /*0054*/ 	.byte	0x00, 0xf0, 0x21, 0x00


	//----- nvinfo : EIATTR_KPARAM_INFO
	.align		4
.L_185:
        /*0058*/ 	.byte	0x04, 0x17
        /*005a*/ 	.short	(.L_187 - .L_186)
.L_186:
        /*005c*/ 	.word	0x00000000
        /*0060*/ 	.short	0x0003
        /*0062*/ 	.short	0x0b80
        /*0064*/ 	.byte	0x00, 0xf0, 0x05, 0x00


	//----- nvinfo : EIATTR_KPARAM_INFO
	.align		4
.L_187:
        /*0068*/ 	.byte	0x04, 0x17
        /*006a*/ 	.short	(.L_189 - .L_188)
.L_188:
        /*006c*/ 	.word	0x00000000
        /*0070*/ 	.short	0x0002
        /*0072*/ 	.short	0x0010
        /*0074*/ 	.byte	0x00, 0xf0, 0xc1, 0x2d


	//----- nvinfo : EIATTR_KPARAM_INFO
	.align		4
.L_189:
        /*0078*/ 	.byte	0x04, 0x17
        /*007a*/ 	.short	(.L_191 - .L_190)
.L_190:
        /*007c*/ 	.word	0x00000000
        /*0080*/ 	.short	0x0001
        /*0082*/ 	.short	0x0008
        /*0084*/ 	.byte	0x00, 0xf0, 0x21, 0x00


	//----- nvinfo : EIATTR_KPARAM_INFO
	.align		4
.L_191:
        /*0088*/ 	.byte	0x04, 0x17
        /*008a*/ 	.short	(.L_193 - .L_192)
.L_192:
        /*008c*/ 	.word	0x00000000
        /*0090*/ 	.short	0x0000
        /*0092*/ 	.short	0x0000
        /*0094*/ 	.byte	0x00, 0xf0, 0x21, 0x00


	//----- nvinfo : EIATTR_SPARSE_MMA_MASK
	.align		4
.L_193:
        /*0098*/ 	.byte	0x03, 0x50
        /*009a*/ 	.short	0x0000


	//----- nvinfo : EIATTR_MAXREG_COUNT
	.align		4
        /*009c*/ 	.byte	0x03, 0x1b
        /*009e*/ 	.short	0x00ff


	//----- nvinfo : EIATTR_NUM_BARRIERS
	.align		4
        /*00a0*/ 	.byte	0x02, 0x4c
        /*00a2*/ 	.byte	0x01
	.zero		1


	//----- nvinfo : EIATTR_MERCURY_ISA_VERSION
	.align		4
        /*00a4*/ 	.byte	0x03, 0x5f
        /*00a6*/ 	.short	0x0101


	//----- nvinfo : EIATTR_COOP_GROUP_MASK_REGIDS
	.align		4
        /*00a8*/ 	.byte	0x04, 0x29
        /*00aa*/ 	.short	(.L_195 - .L_194)


	//   ....[0]....
.L_194:
        /*00ac*/ 	.word	0xffffffff


	//   ....[1]....
        /*00b0*/ 	.word	0xffffffff


	//   ....[2]....
        /*00b4*/ 	.word	0xffffffff


	//   ....[3]....
        /*00b8*/ 	.word	0xffffffff


	//   ....[4]....
        /*00bc*/ 	.word	0xffffffff


	//   ....[5]....
        /*00c0*/ 	.word	0x05000007


	//   ....[6]....
        /*00c4*/ 	.word	0x05000007


	//   ....[7]....
        /*00c8*/ 	.word	0x05000007


	//   ....[8]....
        /*00cc*/ 	.word	0x05000007


	//   ....[9]....
        /*00d0*/ 	.word	0x05000007


	//----- nvinfo : EIATTR_COOP_GROUP_INSTR_OFFSETS
	.align		4
.L_195:
        /*00d4*/ 	.byte	0x04, 0x28
        /*00d6*/ 	.short	(.L_197 - .L_196)


	//   ....[0]....
.L_196:
        /*00d8*/ 	.word	0x000008c0


	//   ....[1]....
        /*00dc*/ 	.word	0x000008e0


	//   ....[2]....
        /*00e0*/ 	.word	0x00000900


	//   ....[3]....
        /*00e4*/ 	.word	0x00000920


	//   ....[4]....
        /*00e8*/ 	.word	0x00000940


	//   ....[5]....
        /*00ec*/ 	.word	0x00000b50


	//   ....[6]....
        /*00f0*/ 	.word	0x00000bc0


	//   ....[7]....
        /*00f4*/ 	.word	0x00000c30


	//   ....[8]....
        /*00f8*/ 	.word	0x00000ca0


	//   ....[9]....
        /*00fc*/ 	.word	0x00000d10


	//----- nvinfo : EIATTR_EXIT_INSTR_OFFSETS
	.align		4
.L_197:
        /*0100*/ 	.byte	0x04, 0x1c
        /*0102*/ 	.short	(.L_199 - .L_198)


	//   ....[0]....
.L_198:
        /*0104*/ 	.word	0x00000990


	//   ....[1]....
        /*0108*/ 	.word	0x00000a70


	//   ....[2]....
        /*010c*/ 	.word	0x00000af0


	//----- nvinfo : EIATTR_CRS_STACK_SIZE
	.align		4
.L_199:
        /*0110*/ 	.byte	0x04, 0x1e
        /*0112*/ 	.short	(.L_201 - .L_200)
.L_200:
        /*0114*/ 	.word	0x00000000


	//----- nvinfo : EIATTR_CBANK_PARAM_SIZE
	.align		4
.L_201:
        /*0118*/ 	.byte	0x03, 0x19
        /*011a*/ 	.short	0x0ba8


	//----- nvinfo : EIATTR_PARAM_CBANK
	.align		4
        /*011c*/ 	.byte	0x04, 0x0a
        /*011e*/ 	.short	(.L_203 - .L_202)
	.align		4
.L_202:
        /*0120*/ 	.word	index@(.nv.constant0._Z25multi_tensor_apply_kernelI18TensorListMetadataILi1ELb0EEN18transformer_engine19multi_tensor_l2norm20UnscaleL2NormFunctorIfEEJPfS6_S6_biEEvlPViT_T0_DpT1_)
        /*0124*/ 	.short	0x0210
        /*0126*/ 	.short	0x0ba8


	//----- nvinfo : EIATTR_SW_WAR
	.align		4
.L_203:
        /*0128*/ 	.byte	0x04, 0x36
        /*012a*/ 	.short	(.L_205 - .L_204)
.L_204:
        /*012c*/ 	.word	0x00000008
.L_205:


//--------------------- .nv.info._Z25multi_tensor_apply_kernelI18TensorListMetadataILi1ELb0EEN18transformer_engine19multi_tensor_l2norm13L2NormFunctorI13__nv_bfloat16EEJPfS7_biEEvlPViT_T0_DpT1_ --------------------------
	.section	.nv.info._Z25multi_tensor_apply_kernelI18TensorListMetadataILi1ELb0EEN18transformer_engine19multi_tensor_l2norm13L2NormFunctorI13__nv_bfloat16EEJPfS7_biEEvlPViT_T0_DpT1_,"",@"SHT_CUDA_INFO"
	.sectionflags	@""
	.align	4


	//----- nvinfo : EIATTR_CUDA_API_VERSION
	.align		4
        /*0000*/ 	.byte	0x04, 0x37
        /*0002*/ 	.short	(.L_207 - .L_206)
.L_206:
        /*0004*/ 	.word	0x00000082


	//----- nvinfo : EIATTR_KPARAM_INFO
	.align		4
.L_207:
        /*0008*/ 	.byte	0x04, 0x17
        /*000a*/ 	.short	(.L_209 - .L_208)
.L_208:
        /*000c*/ 	.word	0x00000000
        /*0010*/ 	.short	0x0007
        /*0012*/ 	.short	0x0b9c
        /*0014*/ 	.byte	0x00, 0xf0, 0x11, 0x00


	//----- nvinfo : EIATTR_KPARAM_INFO
	.align		4
.L_209:
        /*0018*/ 	.byte	0x04, 0x17
        /*001a*/ 	.short	(.L_211 - .L_210)
.L_210:
        /*001c*/ 	.word	0x00000000
        /*0020*/ 	.short	0x0006
        /*0022*/ 	.short	0x0b98
        /*0024*/ 	.byte	0x00, 0xf0, 0x05, 0x00


	//----- nvinfo : EIATTR_KPARAM_INFO
	.align		4
.L_211:
        /*0028*/ 	.byte	0x04, 0x17
        /*002a*/ 	.short	(.L_213 - .L_212)
.L_212:
        /*002c*/ 	.word	0x00000000
        /*0030*/ 	.short	0x0005
        /*0032*/ 	.short	0x0b90
        /*0034*/ 	.byte	0x00, 0xf0, 0x21, 0x00


	//----- nvinfo : EIATTR_KPARAM_INFO
	.align		4
.L_213:
        /*0038*/ 	.byte	0x04, 0x17
        /*003a*/ 	.short	(.L_215 - .L_214)
.L_214:
        /*003c*/ 	.word	0x00000000
        /*0040*/ 	.short	0x0004
        /*0042*/ 	.short	0x0b88
        /*0044*/ 	.byte	0x00, 0xf0, 0x21, 0x00


	//----- nvinfo : EIATTR_KPARAM_INFO
	.align		4
.L_215:
        /*0048*/ 	.byte	0x04, 0x17
        /*004a*/ 	.short	(.L_217 - .L_216)
.L_216:
        /*004c*/ 	.word	0x00000000
        /*0050*/ 	.short	0x0003
        /*0052*/ 	.short	0x0b80
        /*0054*/ 	.byte	0x00, 0xf0, 0x05, 0x00


	//----- nvinfo : EIATTR_KPARAM_INFO
	.align		4
.L_217:
        /*0058*/ 	.byte	0x04, 0x17
        /*005a*/ 	.short	(.L_219 - .L_218)
.L_218:
        /*005c*/ 	.word	0x00000000
        /*0060*/ 	.short	0x0002
        /*0062*/ 	.short	0x0010
        /*0064*/ 	.byte	0x00, 0xf0, 0xc1, 0x2d


	//----- nvinfo : EIATTR_KPARAM_INFO
	.align		4
.L_219:
        /*0068*/ 	.byte	0x04, 0x17
        /*006a*/ 	.short	(.L_221 - .L_220)
.L_220:
        /*006c*/ 	.word	0x00000000
        /*0070*/ 	.short	0x0001
        /*0072*/ 	.short	0x0008
        /*0074*/ 	.byte	0x00, 0xf0, 0x21, 0x00


	//----- nvinfo : EIATTR_KPARAM_INFO
	.align		4
.L_221:
        /*0078*/ 	.byte	0x04, 0x17
        /*007a*/ 	.short	(.L_223 - .L_222)
.L_222:
        /*007c*/ 	.word	0x00000000
        /*0080*/ 	.short	0x0000
        /*0082*/ 	.short	0x0000
        /*0084*/ 	.byte	0x00, 0xf0, 0x21, 0x00


	//----- nvinfo : EIATTR_SPARSE_MMA_MASK
	.align		4
.L_223:
        /*0088*/ 	.byte	0x03, 0x50
        /*008a*/ 	.short	0x0000


	//----- nvinfo : EIATTR_MAXREG_COUNT
	.align		4
        /*008c*/ 	.byte	0x03, 0x1b
        /*008e*/ 	.short	0x00ff


	//----- nvinfo : EIATTR_NUM_BARRIERS
	.align		4
        /*0090*/ 	.byte	0x02, 0x4c
        /*0092*/ 	.byte	0x01
	.zero		1


	//----- nvinfo : EIATTR_MERCURY_ISA_VERSION
	.align		4
        /*0094*/ 	.byte	0x03, 0x5f
        /*0096*/ 	.short	0x0101


	//----- nvinfo : EIATTR_COOP_GROUP_MASK_REGIDS
	.align		4
        /*0098*/ 	.byte	0x04, 0x29
        /*009a*/ 	.short	(.L_225 - .L_224)


	//   ....[0]....
.L_224:
        /*009c*/ 	.word	0xffffffff


	//   ....[1]....
        /*00a0*/ 	.word	0xffffffff


	//   ....[2]....
        /*00a4*/ 	.word	0xffffffff


	//   ....[3]....
        /*00a8*/ 	.word	0xffffffff


	//   ....[4]....
        /*00ac*/ 	.word	0xffffffff


	//   ....[5]....
        /*00b0*/ 	.word	0x05000009


	//   ....[6]....
        /*00b4*/ 	.word	0x05000009


	//   ....[7]....
        /*00b8*/ 	.word	0x05000009


	//   ....[8]....
        /*00bc*/ 	.word	0x05000009


	//   ....[9]....
        /*00c0*/ 	.word	0x05000009


	//----- nvinfo : EIATTR_COOP_GROUP_INSTR_OFFSETS
	.align		4
.L_225:
        /*00c4*/ 	.byte	0x04, 0x28
        /*00c6*/ 	.short	(.L_227 - .L_226)


	//   ....[0]....
.L_226:
        /*00c8*/ 	.word	0x00000850


	//   ....[1]....
        /*00cc*/ 	.word	0x00000870


	//   ....[2]....
        /*00d0*/ 	.word	0x00000890


	//   ....[3]....
        /*00d4*/ 	.word	0x000008b0


	//   ....[4]....
        /*00d8*/ 	.word	0x000008d0


	//   ....[5]....
        /*00dc*/ 	.word	0x00000ae0


	//   ....[6]....
        /*00e0*/ 	.word	0x00000b50


	//   ....[7]....
        /*00e4*/ 	.word	0x00000bc0


	//   ....[8]....
        /*00e8*/ 	.word	0x00000c30


	//   ....[9]....
        /*00ec*/ 	.word	0x00000ca0


	//----- nvinfo : EIATTR_EXIT_INSTR_OFFSETS
	.align		4
.L_227:
        /*00f0*/ 	.byte	0x04, 0x1c
        /*00f2*/ 	.short	(.L_229 - .L_228)


	//   ....[0]....
.L_228:
        /*00f4*/ 	.word	0x00000920


	//   ....[1]....
        /*00f8*/ 	.word	0x00000a00


	//   ....[2]....
        /*00fc*/ 	.word	0x00000a80


	//----- nvinfo : EIATTR_CRS_STACK_SIZE
	.align		4
.L_229:
        /*0100*/ 	.byte	0x04, 0x1e
        /*0102*/ 	.short	(.L_231 - .L_230)
.L_230:
        /*0104*/ 	.word	0x00000000


	//----- nvinfo : EIATTR_CBANK_PARAM_SIZE
	.align		4
.L_231:
        /*0108*/ 	.byte	0x03, 0x19
        /*010a*/ 	.short	0x0ba0


	//----- nvinfo : EIATTR_PARAM_CBANK
	.align		4
        /*010c*/ 	.byte	0x04, 0x0a
        /*010e*/ 	.short	(.L_233 - .L_232)
	.align		4
.L_232:
        /*0110*/ 	.word	index@(.nv.constant0._Z25multi_tensor_apply_kernelI18TensorListMetadataILi1ELb0EEN18transformer_engine19multi_tensor_l2norm13L2NormFunctorI13__nv_bfloat16EEJPfS7_biEEvlPViT_T0_DpT1_)
        /*0114*/ 	.short	0x0210
        /*0116*/ 	.short	0x0ba0


	//----- nvinfo : EIATTR_SW_WAR
	.align		4
.L_233:
        /*0118*/ 	.byte	0x04, 0x36
        /*011a*/ 	.short	(.L_235 - .L_234)
.L_234:
        /*011c*/ 	.word	0x00000008
.L_235:


//--------------------- .nv.info._Z25multi_tensor_apply_kernelI18TensorListMetadataILi1ELb0EEN18transformer_engine19multi_tensor_l2norm13L2NormFunctorI6__halfEEJPfS7_biEEvlPViT_T0_DpT1_ --------------------------
	.section	.nv.info._Z25multi_tensor_apply_kernelI18TensorListMetadataILi1ELb0EEN18transformer_engine19multi_tensor_l2norm13L2NormFunctorI6__halfEEJPfS7_biEEvlPViT_T0_DpT1_,"",@"SHT_CUDA_INFO"
	.sectionflags	@""
	.align	4


	//----- nvinfo : EIATTR_CUDA_API_VERSION
	.align		4
        /*0000*/ 	.byte	0x04, 0x37
        /*0002*/ 	.short	(.L_237 - .L_236)
.L_236:
        /*0004*/ 	.word	0x00000082


	//----- nvinfo : EIATTR_KPARAM_INFO
	.align		4
.L_237:
        /*0008*/ 	.byte	0x04, 0x17
        /*000a*/ 	.short	(.L_239 - .L_238)
.L_238:
        /*000c*/ 	.word	0x00000000
        /*0010*/ 	.short	0x0007
        /*0012*/ 	.short	0x0b9c
        /*0014*/ 	.byte	0x00, 0xf0, 0x11, 0x00


	//----- nvinfo : EIATTR_KPARAM_INFO
	.align		4
.L_239:
        /*0018*/ 	.byte	0x04, 0x17
        /*001a*/ 	.short	(.L_241 - .L_240)
.L_240:
        /*001c*/ 	.word	0x00000000
        /*0020*/ 	.short	0x0006
        /*0022*/ 	.short	0x0b98
        /*0024*/ 	.byte	0x00, 0xf0, 0x05, 0x00


	//----- nvinfo : EIATTR_KPARAM_INFO
	.align		4
.L_241:
        /*0028*/ 	.byte	0x04, 0x17
        /*002a*/ 	.short	(.L_243 - .L_242)
.L_242:
        /*002c*/ 	.word	0x00000000
        /*0030*/ 	.short	0x0005
        /*0032*/ 	.short	0x0b90
        /*0034*/ 	.byte	0x00, 0xf0, 0x21, 0x00


	//----- nvinfo : EIATTR_KPARAM_INFO
	.align		4
.L_243:
        /*0038*/ 	.byte	0x04, 0x17
        /*003a*/ 	.short	(.L_245 - .L_244)
.L_244:
        /*003c*/ 	.word	0x00000000
        /*0040*/ 	.short	0x0004
        /*0042*/ 	.short	0x0b88
        /*0044*/ 	.byte	0x00, 0xf0, 0x21, 0x00


	//----- nvinfo : EIATTR_KPARAM_INFO
	.align		4
.L_245:
        /*0048*/ 	.byte	0x04, 0x17
        /*004a*/ 	.short	(.L_247 - .L_246)
.L_246:
        /*004c*/ 	.word	0x00000000
        /*0050*/ 	.short	0x0003
        /*0052*/ 	.short	0x0b80
        /*0054*/ 	.byte	0x00, 0xf0, 0x05, 0x00


	//----- nvinfo : EIATTR_KPARAM_INFO
	.align		4
.L_247:
        /*0058*/ 	.byte	0x04, 0x17
        /*005a*/ 	.short	(.L_249 - .L_248)
.L_248:
        /*005c*/ 	.word	0x00000000
        /*0060*/ 	.short	0x0002
        /*0062*/ 	.short	0x0010
        /*0064*/ 	.byte	0x00, 0xf0, 0xc1, 0x2d


	//----- nvinfo : EIATTR_KPARAM_INFO
	.align		4
.L_249:
        /*0068*/ 	.byte	0x04, 0x17
        /*006a*/ 	.short	(.L_251 - .L_250)
.L_250:
        /*006c*/ 	.word	0x00000000
        /*0070*/ 	.short	0x0001
        /*0072*/ 	.short	0x0008
        /*0074*/ 	.byte	0x00, 0xf0, 0x21, 0x00


	//----- nvinfo : EIATTR_KPARAM_INFO
	.align		4
.L_251:
        /*0078*/ 	.byte	0x04, 0x17
        /*007a*/ 	.short	(.L_253 - .L_252)
.L_252:
        /*007c*/ 	.word	0x00000000
        /*0080*/ 	.short	0x0000
        /*0082*/ 	.short	0x0000
        /*0084*/ 	.byte	0x00, 0xf0, 0x21, 0x00


	//----- nvinfo : EIATTR_SPARSE_MMA_MASK
	.align		4
.L_253:
        /*0088*/ 	.byte	0x03, 0x50
        /*008a*/ 	.short	0x0000


	//----- nvinfo : EIATTR_MAXREG_COUNT
	.align		4
        /*008c*/ 	.byte	0x03, 0x1b
        /*008e*/ 	.short	0x00ff


	//----- nvinfo : EIATTR_NUM_BARRIERS
	.align		4
        /*0090*/ 	.byte	0x02, 0x4c
        /*0092*/ 	.byte	0x01
	.zero		1


	//----- nvinfo : EIATTR_MERCURY_ISA_VERSION
	.align		4
        /*0094*/ 	.byte	0x03, 0x5f
        /*0096*/ 	.short	0x0101


	//----- nvinfo : EIATTR_COOP_GROUP_MASK_REGIDS
	.align		4
        /*0098*/ 	.byte	0x04, 0x29
        /*009a*/ 	.short	(.L_255 - .L_254)


	//   ....[0]....
.L_254:
        /*009c*/ 	.word	0xffffffff


	//   ....[1]....
        /*00a0*/ 	.word	0xffffffff


	//   ....[2]....
        /*00a4*/ 	.word	0xffffffff


	//   ....[3]....
        /*00a8*/ 	.word	0xffffffff


	//   ....[4]....
        /*00ac*/ 	.word	0xffffffff


	//   ....[5]....
        /*00b0*/ 	.word	0x05000009


	//   ....[6]....
        /*00b4*/ 	.word	0x05000009


	//   ....[7]....
        /*00b8*/ 	.word	0x05000009


	//   ....[8]....
        /*00bc*/ 	.word	0x05000009


	//   ....[9]....
        /*00c0*/ 	.word	0x05000009


	//----- nvinfo : EIATTR_COOP_GROUP_INSTR_OFFSETS
	.align		4
.L_255:
        /*00c4*/ 	.byte	0x04, 0x28
        /*00c6*/ 	.short	(.L_257 - .L_256)


	//   ....[0]....
.L_256:
        /*00c8*/ 	.word	0x00000850


	//   ....[1]....
        /*00cc*/ 	.word	0x00000870


	//   ....[2]....
        /*00d0*/ 	.word	0x00000890


	//   ....[3]....
        /*00d4*/ 	.word	0x000008b0


	//   ....[4]....
        /*00d8*/ 	.word	0x000008d0


	//   ....[5]....
        /*00dc*/ 	.word	0x00000ae0


	//   ....[6]....
        /*00e0*/ 	.word	0x00000b50


	//   ....[7]....
        /*00e4*/ 	.word	0x00000bc0


	//   ....[8]....
        /*00e8*/ 	.word	0x00000c30


	//   ....[9]....
        /*00ec*/ 	.word	0x00000ca0


	//----- nvinfo : EIATTR_EXIT_INSTR_OFFSETS
	.align		4
.L_257:
        /*00f0*/ 	.byte	0x04, 0x1c
        /*00f2*/ 	.short	(.L_259 - .L_258)


	//   ....[0]....
.L_258:
        /*00f4*/ 	.word	0x00000920


	//   ....[1]....
        /*00f8*/ 	.word	0x00000a00


	//   ....[2]....
        /*00fc*/ 	.word	0x00000a80


	//----- nvinfo : EIATTR_CRS_STACK_SIZE
	.align		4
.L_259:
        /*0100*/ 	.byte	0x04, 0x1e
        /*0102*/ 	.short	(.L_261 - .L_260)
.L_260:
        /*0104*/ 	.word	0x00000000


	//----- nvinfo : EIATTR_CBANK_PARAM_SIZE
	.align		4
.L_261:
        /*0108*/ 	.byte	0x03, 0x19
        /*010a*/ 	.short	0x0ba0


	//----- nvinfo : EIATTR_PARAM_CBANK
	.align		4
        /*010c*/ 	.byte	0x04, 0x0a
        /*010e*/ 	.short	(.L_263 - .L_262)
	.align		4
.L_262:
        /*0110*/ 	.word	index@(.nv.constant0._Z25multi_tensor_apply_kernelI18TensorListMetadataILi1ELb0EEN18transformer_engine19multi_tensor_l2norm13L2NormFunctorI6__halfEEJPfS7_biEEvlPViT_T0_DpT1_)
        /*0114*/ 	.short	0x0210
        /*0116*/ 	.short	0x0ba0


	//----- nvinfo : EIATTR_SW_WAR
	.align		4
.L_263:
        /*0118*/ 	.byte	0x04, 0x36
        /*011a*/ 	.short	(.L_265 - .L_264)
.L_264:
        /*011c*/ 	.word	0x00000008
.L_265:


//--------------------- .nv.info._Z25multi_tensor_apply_kernelI18TensorListMetadataILi1ELb0EEN18transformer_engine19multi_tensor_l2norm13L2NormFunctorIfEEJPfS6_biEEvlPViT_T0_DpT1_ --------------------------
	.section	.nv.info._Z25multi_tensor_apply_kernelI18TensorListMetadataILi1ELb0EEN18transformer_engine19multi_tensor_l2norm13L2NormFunctorIfEEJPfS6_biEEvlPViT_T0_DpT1_,"",@"SHT_CUDA_INFO"
	.sectionflags	@""
	.align	4


	//----- nvinfo : EIATTR_CUDA_API_VERSION
	.align		4
        /*0000*/ 	.byte	0x04, 0x37
        /*0002*/ 	.short	(.L_267 - .L_266)
.L_266:
        /*0004*/ 	.word	0x00000082


	//----- nvinfo : EIATTR_KPARAM_INFO
	.align		4
.L_267:
        /*0008*/ 	.byte	0x04, 0x17
        /*000a*/ 	.short	(.L_269 - .L_268)
.L_268:
        /*000c*/ 	.word	0x00000000
        /*0010*/ 	.short	0x0007
        /*0012*/ 	.short	0x0b9c
        /*0014*/ 	.byte	0x00, 0xf0, 0x11, 0x00


	//----- nvinfo : EIATTR_KPARAM_INFO
	.align		4
.L_269:
        /*0018*/ 	.byte	0x04, 0x17
        /*001a*/ 	.short	(.L_271 - .L_270)
.L_270:
        /*001c*/ 	.word	0x00000000
        /*0020*/ 	.short	0x0006
        /*0022*/ 	.short	0x0b98
        /*0024*/ 	.byte	0x00, 0xf0, 0x05, 0x00


	//----- nvinfo : EIATTR_KPARAM_INFO
	.align		4
.L_271:
        /*0028*/ 	.byte	0x04, 0x17
        /*002a*/ 	.short	(.L_273 - .L_272)
.L_272:
        /*002c*/ 	.word	0x00000000
        /*0030*/ 	.short	0x0005
        /*0032*/ 	.short	0x0b90
        /*0034*/ 	.byte	0x00, 0xf0, 0x21, 0x00


	//----- nvinfo : EIATTR_KPARAM_INFO
	.align		4
.L_273:
        /*0038*/ 	.byte	0x04, 0x17
        /*003a*/ 	.short	(.L_275 - .L_274)
.L_274:
        /*003c*/ 	.word	0x00000000
        /*0040*/ 	.short	0x0004
        /*0042*/ 	.short	0x0b88
        /*0044*/ 	.byte	0x00, 0xf0, 0x21, 0x00


	//----- nvinfo : EIATTR_KPARAM_INFO
	.align		4
.L_275:
        /*0048*/ 	.byte	0x04, 0x17
        /*004a*/ 	.short	(.L_277 - .L_276)
.L_276:
        /*004c*/ 	.word	0x00000000
        /*0050*/ 	.short	0x0003
        /*0052*/ 	.short	0x0b80
        /*0054*/ 	.byte	0x00, 0xf0, 0x05, 0x00


	//----- nvinfo : EIATTR_KPARAM_INFO
	.align		4
.L_277:
        /*0058*/ 	.byte	0x04, 0x17
        /*005a*/ 	.short	(.L_279 - .L_278)
.L_278:
        /*005c*/ 	.word	0x00000000
        /*0060*/ 	.short	0x0002
        /*0062*/ 	.short	0x0010
        /*0064*/ 	.byte	0x00, 0xf0, 0xc1, 0x2d


	//----- nvinfo : EIATTR_KPARAM_INFO
	.align		4
.L_279:
        /*0068*/ 	.byte	0x04, 0x17
        /*006a*/ 	.short	(.L_281 - .L_280)
.L_280:
        /*006c*/ 	.word	0x00000000
        /*0070*/ 	.short	0x0001
        /*0072*/ 	.short	0x0008
        /*0074*/ 	.byte	0x00, 0xf0, 0x21, 0x00


	//----- nvinfo : EIATTR_KPARAM_INFO
	.align		4
.L_281:
        /*0078*/ 	.byte	0x04, 0x17
        /*007a*/ 	.short	(.L_283 - .L_282)
.L_282:
        /*007c*/ 	.word	0x00000000
        /*0080*/ 	.short	0x0000
        /*0082*/ 	.short	0x0000
        /*0084*/ 	.byte	0x00, 0xf0, 0x21, 0x00


	//----- nvinfo : EIATTR_SPARSE_MMA_MASK
	.align		4
.L_283:
        /*0088*/ 	.byte	0x03, 0x50
        /*008a*/ 	.short	0x0000


	//----- nvinfo : EIATTR_MAXREG_COUNT
	.align		4
        /*008c*/ 	.byte	0x03, 0x1b
        /*008e*/ 	.short	0x00ff


	//----- nvinfo : EIATTR_NUM_BARRIERS
	.align		4
        /*0090*/ 	.byte	0x02, 0x4c
        /*0092*/ 	.byte	0x01
	.zero		1


	//----- nvinfo : EIATTR_MERCURY_ISA_VERSION
	.align		4
        /*0094*/ 	.byte	0x03, 0x5f
        /*0096*/ 	.short	0x0101


	//----- nvinfo : EIATTR_COOP_GROUP_MASK_REGIDS
	.align		4
        /*0098*/ 	.byte	0x04, 0x29
        /*009a*/ 	.short	(.L_285 - .L_284)


	//   ....[0]....
.L_284:
        /*009c*/ 	.word	0xffffffff


	//   ....[1]....
        /*00a0*/ 	.word	0xffffffff


	//   ....[2]....
        /*00a4*/ 	.word	0xffffffff


	//   ....[3]....
        /*00a8*/ 	.word	0xffffffff


	//   ....[4]....
        /*00ac*/ 	.word	0xffffffff


	//   ....[5]....
        /*00b0*/ 	.word	0x0500000b


	//   ....[6]....
        /*00b4*/ 	.word	0x0500000b


	//   ....[7]....
        /*00b8*/ 	.word	0x0500000b


	//   ....[8]....
        /*00bc*/ 	.word	0x0500000b


	//   ....[9]....
        /*00c0*/ 	.word	0x0500000b


	//----- nvinfo : EIATTR_COOP_GROUP_INSTR_OFFSETS
	.align		4
.L_285:
        /*00c4*/ 	.byte	0x04, 0x28
        /*00c6*/ 	.short	(.L_287 - .L_286)


	//   ....[0]....
.L_286:
        /*00c8*/ 	.word	0x000007d0


	//   ....[1]....
        /*00cc*/ 	.word	0x000007f0


	//   ....[2]....
        /*00d0*/ 	.word	0x00000810


	//   ....[3]....
        /*00d4*/ 	.word	0x00000830


	//   ....[4]....
        /*00d8*/ 	.word	0x00000850


	//   ....[5]....
        /*00dc*/ 	.word	0x00000a50


	//   ....[6]....
        /*00e0*/ 	.word	0x00000ac0


	//   ....[7]....
        /*00e4*/ 	.word	0x00000b30


	//   ....[8]....
        /*00e8*/ 	.word	0x00000ba0


	//   ....[9]....
        /*00ec*/ 	.word	0x00000c10


	//----- nvinfo : EIATTR_EXIT_INSTR_OFFSETS
	.align		4
.L_287:
        /*00f0*/ 	.byte	0x04, 0x1c
        /*00f2*/ 	.short	(.L_289 - .L_288)


	//   ....[0]....
.L_288:
        /*00f4*/ 	.word	0x000008a0


	//   ....[1]....
        /*00f8*/ 	.word	0x00000980


	//   ....[2]....
        /*00fc*/ 	.word	0x00000a00


	//----- nvinfo : EIATTR_CRS_STACK_SIZE
	.align		4
.L_289:
        /*0100*/ 	.byte	0x04, 0x1e
        /*0102*/ 	.short	(.L_291 - .L_290)
.L_290:
        /*0104*/ 	.word	0x00000000


	//----- nvinfo : EIATTR_CBANK_PARAM_SIZE
	.align		4
.L_291:
        /*0108*/ 	.byte	0x03, 0x19
        /*010a*/ 	.short	0x0ba0


	//----- nvinfo : EIATTR_PARAM_CBANK
	.align		4
        /*010c*/ 	.byte	0x04, 0x0a
        /*010e*/ 	.short	(.L_293 - .L_292)
	.align		4
.L_292:
        /*0110*/ 	.word	index@(.nv.constant0._Z25multi_tensor_apply_kernelI18TensorListMetadataILi1ELb0EEN18transformer_engine19multi_tensor_l2norm13L2NormFunctorIfEEJPfS6_biEEvlPViT_T0_DpT1_)
        /*0114*/ 	.short	0x0210
        /*0116*/ 	.short	0x0ba0


	//----- nvinfo : EIATTR_SW_WAR
	.align		4
.L_293:
        /*0118*/ 	.byte	0x04, 0x36
        /*011a*/ 	.short	(.L_295 - .L_294)
.L_294:
        /*011c*/ 	.word	0x00000008
.L_295:


//--------------------- .nv.callgraph             --------------------------
	.section	.nv.callgraph,"",@"SHT_CUDA_CALLGRAPH"
	.align	4
	.sectionentsize	8
	.align		4
        /*0000*/ 	.word	0x00000000
	.align		4
        /*0004*/ 	.word	0xffffffff
	.align		4
        /*0008*/ 	.word	0x00000000
	.align		4
        /*000c*/ 	.word	0xfffffffe
	.align		4
        /*0010*/ 	.word	0x00000000
	.align		4
        /*0014*/ 	.word	0xfffffffd
	.align		4
        /*0018*/ 	.word	0x00000000
	.align		4
        /*001c*/ 	.word	0xfffffffc


//--------------------- .text._ZN18transformer_engine19multi_tensor_l2norm10cleanup_v2EPfS1_S1_S1_biiff --------------------------
	.section	.text._ZN18transformer_engine19multi_tensor_l2norm10cleanup_v2EPfS1_S1_S1_biiff,"ax",@progbits
	.align	128
        .global         _ZN18transformer_engine19multi_tensor_l2norm10cleanup_v2EPfS1_S1_S1_biiff
        .type           _ZN18transformer_engine19multi_tensor_l2norm10cleanup_v2EPfS1_S1_S1_biiff,@function
        .size           _ZN18transformer_engine19multi_tensor_l2norm10cleanup_v2EPfS1_S1_S1_biiff,(.L_x_197 - _ZN18transformer_engine19multi_tensor_l2norm10cleanup_v2EPfS1_S1_S1_biiff)
        .other          _ZN18transformer_engine19multi_tensor_l2norm10cleanup_v2EPfS1_S1_S1_biiff,@"STO_CUDA_ENTRY STV_DEFAULT"
_ZN18transformer_engine19multi_tensor_l2norm10cleanup_v2EPfS1_S1_S1_biiff:
.text._ZN18transformer_engine19multi_tensor_l2norm10cleanup_v2EPfS1_S1_S1_biiff:
[----:B------:R-:W-:Y:S01]  /*0000*/  LDC R1, c[0x0][0x28] ;  /* 0x00000a00ff017b82 */ /* 0x000fe20000000800 */
[----:B------:R-:W0:Y:S01]  /*0010*/  S2R R4, SR_CTAID.X ;  /* 0x0000000000047919 */ /* 0x000e220000002500 */
[----:B------:R-:W-:Y:S01]  /*0020*/  ULDC.64 UR8, c[0x0][0x208] ;  /* 0x0000820000087ab9 */ /* 0x000fe20000000a00 */
[----:B------:R-:W-:Y:S01]  /*0030*/  ULDC.64 UR10, c[0x0][0x218] ;  /* 0x00008600000a7ab9 */ /* 0x000fe20000000a00 */
[----:B------:R-:W-:Y:S01]  /*0040*/  ULDC.64 UR12, c[0x0][0x218] ;  /* 0x00008600000c7ab9 */ /* 0x000fe20000000a00 */
[----:B0-----:R-:W-:-:S13]  /*0050*/  ISETP.NE.AND P0, PT, R4, RZ, PT ;  /* 0x000000ff0400720c */ /* 0x001fda0003f05270 */
[----:B------:R-:W-:Y:S05]  /*0060*/  @P0 BRA `(.L_x_0) ;  /* 0x0000000400f80947 */ /* 0x000fea0003800000 */
[----:B------:R-:W0:Y:S01]  /*0070*/  S2R R0, SR_TID.X ;  /* 0x0000000000007919 */ /* 0x000e220000002100 */
[----:B------:R-:W-:Y:S01]  /*0080*/  IMAD.MOV.U32 R2, RZ, RZ, RZ ;  /* 0x000000ffff027224 */ /* 0x000fe200078e00ff */
[----:B------:R-:W1:Y:S01]  /*0090*/  S2R R3, SR_TID.Y ;  /* 0x0000000000037919 */ /* 0x000e620000002200 */
[----:B------:R-:W2:Y:S01]  /*00a0*/  S2UR UR5, SR_CgaCtaId ;  /* 0x00000000000579c3 */ /* 0x000ea20000008800 */
[----:B------:R-:W-:Y:S01]  /*00b0*/  ULDC UR14, c[0x0][0x238] ;  /* 0x00008e00000e7ab9 */ /* 0x000fe20000000800 */
[----:B0-----:R-:W-:-:S13]  /*00c0*/  ISETP.GT.U32.AND P0, PT, R0, 0x13f, PT ;  /* 0x0000013f0000780c */ /* 0x001fda0003f04070 */
[----:B------:R-:W0:Y:S01]  /*00d0*/  @!P0 LDC.64 R6, c[0x0][0x210] ;  /* 0x00008400ff068b82 */ /* 0x000e220000000a00 */
[----:B------:R-:W-:Y:S01]  /*00e0*/  ULDC UR6, c[0x0][0x0] ;  /* 0x0000000000067ab9 */ /* 0x000fe20000000800 */
[----:B------:R-:W-:Y:S01]  /*00f0*/  UMOV UR4, 0x400 ;  /* 0x0000040000047882 */ /* 0x000fe20000000000 */
[----:B------:R-:W-:Y:S01]  /*0100*/  ULDC UR7, c[0x0][0x4] ;  /* 0x0000010000077ab9 */ /* 0x000fe20000000800 */
[----:B--2---:R-:W-:Y:S01]  /*0110*/  ULEA UR5, UR5, UR4, 0x18 ;  /* 0x0000000405057291 */ /* 0x004fe2000f8ec03f */
[----:B-1----:R-:W-:Y:S01]  /*0120*/  IMAD R3, R3, UR6, R0 ;  /* 0x0000000603037c24 */ /* 0x002fe2000f8e0200 */
[----:B------:R-:W-:Y:S01]  /*0130*/  UIMAD UR4, UR6, UR7, URZ ;  /* 0x00000007060472a4 */ /* 0x000fe2000f8e023f */
[----:B0-----:R-:W-:-:S05]  /*0140*/  @!P0 IMAD.WIDE.U32 R6, R0, 0x4, R6 ;  /* 0x0000000400068825 */ /* 0x001fca00078e0006 */
[----:B------:R0:W5:Y:S01]  /*0150*/  @!P0 LDG.E R2, desc[UR8][R6.64] ;  /* 0x0000000806028981 */ /* 0x000162000c1e1900 */
[----:B------:R-:W-:Y:S01]  /*0160*/  ISETP.NE.AND P0, PT, RZ, UR14, PT ;  /* 0x0000000eff007c0c */ /* 0x000fe2000bf05270 */
[----:B------:R-:W-:Y:S01]  /*0170*/  BSSY B0, `(.L_x_0) ;  /* 0x000006d000007945 */ /* 0x000fe20003800000 */
[----:B------:R-:W-:Y:S01]  /*0180*/  LEA R5, R3, UR5, 0x2 ;  /* 0x0000000503057c11 */ /* 0x000fe2000f8e10ff */
[----:B0-----:R-:W-:-:S10]  /*0190*/  IMAD.U32 R6, RZ, RZ, UR4 ;  /* 0x00000004ff067e24 */ /* 0x001fd4000f8e00ff */
[----:B------:R-:W-:Y:S05]  /*01a0*/  @!P0 BRA `(.L_x_1) ;  /* 0x0000000000f48947 */ /* 0x000fea0003800000 */
[C---:B------:R-:W-:Y:S02]  /*01b0*/  ISETP.GE.AND P0, PT, R6.reuse, 0x40, PT ;  /* 0x000000400600780c */ /* 0x040fe40003f06270 */
[----:B------:R-:W-:Y:S02]  /*01c0*/  ISETP.GE.AND P2, PT, R6, 0x80, PT ;  /* 0x000000800600780c */ /* 0x000fe40003f46270 */
[----:B------:R-:W-:-:S09]  /*01d0*/  ISETP.GT.AND P1, PT, R3, 0x1f, PT ;  /* 0x0000001f0300780c */ /* 0x000fd20003f24270 */
[----:B-----5:R0:W-:Y:S01]  /*01e0*/  @P0 STS [R5], R2 ;  /* 0x0000000205000388 */ /* 0x0201e20000000800 */
[----:B------:R-:W-:Y:S06]  /*01f0*/  @P0 BAR.SYNC.DEFER_BLOCKING 0x0 ;  /* 0x0000000000000b1d */ /* 0x000fec0000010000 */
[----:B------:R-:W-:Y:S05]  /*0200*/  @!P2 BRA `(.L_x_2) ;  /* 0x00000000002ca947 */ /* 0x000fea0003800000 */
.L_x_3:
[----:B------:R-:W-:-:S04]  /*0210*/  SHF.R.S32.HI R12, RZ, 0x1, R6 ;  /* 0x00000001ff0c7819 */ /* 0x000fc80000011406 */
[----:B------:R-:W-:-:S13]  /*0220*/  ISETP.GE.AND P2, PT, R3, R12, PT ;  /* 0x0000000c0300720c */ /* 0x000fda0003f46270 */
[----:B------:R-:W-:Y:S01]  /*0230*/  @!P2 LEA R8, R12, R5, 0x2 ;  /* 0x000000050c08a211 */ /* 0x000fe200078e10ff */
[----:B------:R-:W-:Y:S05]  /*0240*/  @!P2 LDS R7, [R5] ;  /* 0x000000000507a984 */ /* 0x000fea0000000800 */
[----:B------:R-:W1:Y:S02]  /*0250*/  @!P2 LDS R8, [R8] ;  /* 0x000000000808a984 */ /* 0x000e640000000800 */
[----:B-1----:R-:W-:-:S05]  /*0260*/  @!P2 FADD R10, R7, R8 ;  /* 0x00000008070aa221 */ /* 0x002fca0000000000 */
[----:B------:R1:W-:Y:S01]  /*0270*/  @!P2 STS [R5], R10 ;  /* 0x0000000a0500a388 */ /* 0x0003e20000000800 */
[----:B------:R-:W-:Y:S01]  /*0280*/  BAR.SYNC.DEFER_BLOCKING 0x0 ;  /* 0x0000000000007b1d */ /* 0x000fe20000010000 */
[----:B------:R-:W-:Y:S01]  /*0290*/  ISETP.GT.AND P2, PT, R6, 0xff, PT ;  /* 0x000000ff0600780c */ /* 0x000fe20003f44270 */
[----:B------:R-:W-:-:S12]  /*02a0*/  IMAD.MOV.U32 R6, RZ, RZ, R12 ;  /* 0x000000ffff067224 */ /* 0x000fd800078e000c */
[----:B-1----:R-:W-:Y:S05]  /*02b0*/  @P2 BRA `(.L_x_3) ;  /* 0xfffffffc00d42947 */ /* 0x002fea000383ffff */
.L_x_2:
[----:B------:R-:W-:Y:S05]  /*02c0*/  @P1 BRA `(.L_x_4) ;  /* 0x00000000003c1947 */ /* 0x000fea0003800000 */
[----:B------:R-:W-:Y:S01]  /*02d0*/  @P0 LDS R3, [R5] ;  /* 0x0000000005030984 */ /* 0x000fe20000000800 */
[----:B------:R-:W-:-:S03]  /*02e0*/  UMOV UR4, 0xffffffff ;  /* 0xffffffff00047882 */ /* 0x000fc60000000000 */
[----:B------:R-:W0:Y:S02]  /*02f0*/  @P0 LDS R6, [R5+0x80] ;  /* 0x0000800005060984 */ /* 0x000e240000000800 */
[----:B0-----:R-:W-:Y:S01]  /*0300*/  @P0 FADD R2, R3, R6 ;  /* 0x0000000603020221 */ /* 0x001fe20000000000 */
[----:B------:R-:W-:Y:S06]  /*0310*/  BRA.DIV UR4, `(.L_x_5) ;  /* 0x0000000e04f07947 */ /* 0x000fec000b800000 */
[----:B------:R-:W0:Y:S02]  /*0320*/  SHFL.DOWN PT, R3, R2, 0x10, 0x1f ;  /* 0x0a001f0002037f89 */ /* 0x000e2400000e0000 */
[----:B0-----:R-:W-:-:S05]  /*0330*/  FADD R3, R3, R2 ;  /* 0x0000000203037221 */ /* 0x001fca0000000000 */
[----:B------:R-:W0:Y:S02]  /*0340*/  SHFL.DOWN PT, R6, R3, 0x8, 0x1f ;  /* 0x09001f0003067f89 */ /* 0x000e2400000e0000 */
[----:B0-----:R-:W-:-:S05]  /*0350*/  FADD R6, R3, R6 ;  /* 0x0000000603067221 */ /* 0x001fca0000000000 */
[----:B------:R-:W0:Y:S02]  /*0360*/  SHFL.DOWN PT, R5, R6, 0x4, 0x1f ;  /* 0x08801f0006057f89 */ /* 0x000e2400000e0000 */
[----:B0-----:R-:W-:-:S05]  /*0370*/  FADD R5, R6, R5 ;  /* 0x0000000506057221 */ /* 0x001fca0000000000 */
[----:B------:R-:W0:Y:S02]  /*0380*/  SHFL.DOWN PT, R8, R5, 0x2, 0x1f ;  /* 0x08401f0005087f89 */ /* 0x000e2400000e0000 */
[----:B0-----:R-:W-:-:S05]  /*0390*/  FADD R8, R5, R8 ;  /* 0x0000000805087221 */ /* 0x001fca0000000000 */
[----:B------:R0:W1:Y:S02]  /*03a0*/  SHFL.DOWN PT, R7, R8, 0x1, 0x1f ;  /* 0x08201f0008077f89 */ /* 0x00006400000e0000 */
.L_x_39:
[----:B01----:R-:W-:-:S07]  /*03b0*/  FADD R8, R8, R7 ;  /* 0x0000000708087221 */ /* 0x003fce0000000000 */
.L_x_4:
[----:B------:R-:W-:Y:S01]  /*03c0*/  ISETP.NE.AND P0, PT, R0, RZ, PT ;  /* 0x000000ff0000720c */ /* 0x000fe20003f05270 */
[----:B------:R-:W-:Y:S05]  /*03d0*/  WARPSYNC.ALL ;  /* 0x0000000000007948 */ /* 0x000fea0003800000 */
[----:B------:R-:W-:Y:S07]  /*03e0*/  BAR.SYNC.DEFER_BLOCKING 0x0 ;  /* 0x0000000000007b1d */ /* 0x000fee0000010000 */
[----:B------:R-:W-:Y:S05]  /*03f0*/  @P0 BRA `(.L_x_6) ;  /* 0x0000000400100947 */ /* 0x000fea0003800000 */
[----:B0-----:R-:W0:Y:S01]  /*0400*/  LDC.64 R2, c[0x0][0x220] ;  /* 0x00008800ff027b82 */ /* 0x001e220000000a00 */
[----:B------:R-:W-:Y:S01]  /*0410*/  ULDC UR4, c[0x0][0x23c] ;  /* 0x00008f0000047ab9 */ /* 0x000fe20000000800 */
[----:B0-----:R-:W2:Y:S01]  /*0420*/  LDG.E R2, desc[UR8][R2.64] ;  /* 0x0000000802027981 */ /* 0x001ea2000c1e1900 */
[----:B------:R-:W-:Y:S01]  /*0430*/  BSSY B1, `(.L_x_7) ;  /* 0x0000011000017945 */ /* 0x000fe20003800000 */
[----:B--2---:R-:W-:Y:S01]  /*0440*/  FMUL R5, R2, UR4 ;  /* 0x0000000402057c20 */ /* 0x004fe20008400000 */
[----:B------:R-:W-:-:S03]  /*0450*/  ULDC UR4, c[0x0][0x240] ;  /* 0x0000900000047ab9 */ /* 0x000fc60000000800 */
[----:B------:R-:W-:-:S04]  /*0460*/  FMUL R5, R2, R5 ;  /* 0x0000000502057220 */ /* 0x000fc80000400000 */
[----:B------:R-:W-:-:S04]  /*0470*/  FFMA R8, R8, UR4, R5 ;  /* 0x0000000408087c23 */ /* 0x000fc80008000005 */
[----:B------:R-:W-:Y:S01]  /*0480*/  VIADD R0, R8, 0xf3000000 ;  /* 0xf300000008007836 */ /* 0x000fe20000000000 */
[----:B------:R0:W1:Y:S04]  /*0490*/  MUFU.RSQ R7, R8 ;  /* 0x0000000800077308 */ /* 0x0000680000001400 */
[----:B------:R-:W-:-:S13]  /*04a0*/  ISETP.GT.U32.AND P0, PT, R0, 0x727fffff, PT ;  /* 0x727fffff0000780c */ /* 0x000fda0003f04070 */
[----:B01----:R-:W-:Y:S05]  /*04b0*/  @!P0 BRA `(.L_x_8) ;  /* 0x0000000000108947 */ /* 0x003fea0003800000 */
[----:B------:R-:W-:Y:S02]  /*04c0*/  MOV R0, R8 ;  /* 0x0000000800007202 */ /* 0x000fe40000000f00 */
[----:B------:R-:W-:-:S07]  /*04d0*/  MOV R10, 0x4f0 ;  /* 0x000004f0000a7802 */ /* 0x000fce0000000f00 */
[----:B------:R-:W-:Y:S05]  /*04e0*/  CALL.REL.NOINC `($__internal_0_$__cuda_sm20_sqrt_rn_f32_slowpath) ;  /* 0x0000001400e47944 */ /* 0x000fea0003c00000 */
[----:B------:R-:W-:Y:S05]  /*04f0*/  BRA `(.L_x_9) ;  /* 0x0000000000107947 */ /* 0x000fea0003800000 */
.L_x_8:
[----:B------:R-:W-:Y:S01]  /*0500*/  FMUL.FTZ R5, R8, R7 ;  /* 0x0000000708057220 */ /* 0x000fe20000410000 */
[----:B------:R-:W-:-:S03]  /*0510*/  FMUL.FTZ R2, R7, 0.5 ;  /* 0x3f00000007027820 */ /* 0x000fc60000410000 */
[----:B------:R-:W-:-:S04]  /*0520*/  FFMA R0, -R5, R5, R8 ;  /* 0x0000000505007223 */ /* 0x000fc80000000108 */
[----:B------:R-:W-:-:S07]  /*0530*/  FFMA R5, R0, R2, R5 ;  /* 0x0000000200057223 */ /* 0x000fce0000000005 */
.L_x_9:
[----:B------:R-:W-:Y:S05]  /*0540*/  BSYNC B1 ;  /* 0x0000000000017941 */ /* 0x000fea0003800000 */
.L_x_7:
[----:B------:R-:W0:Y:S02]  /*0550*/  LDC.64 R2, c[0x0][0x220] ;  /* 0x00008800ff027b82 */ /* 0x000e240000000a00 */
[----:B0-----:R1:W-:Y:S01]  /*0560*/  STG.E desc[UR8][R2.64], R5 ;  /* 0x0000000502007986 */ /* 0x0013e2000c101908 */
[----:B------:R-:W-:Y:S05]  /*0570*/  BRA `(.L_x_6) ;  /* 0x0000000000b07947 */ /* 0x000fea0003800000 */
.L_x_1:
[C---:B------:R-:W-:Y:S02]  /*0580*/  ISETP.GE.AND P0, PT, R6.reuse, 0x40, PT ;  /* 0x000000400600780c */ /* 0x040fe40003f06270 */
[----:B------:R-:W-:Y:S02]  /*0590*/  ISETP.GE.AND P2, PT, R6, 0x80, PT ;  /* 0x000000800600780c */ /* 0x000fe40003f46270 */
[----:B------:R-:W-:-:S09]  /*05a0*/  ISETP.GT.AND P1, PT, R3, 0x1f, PT ;  /* 0x0000001f0300780c */ /* 0x000fd20003f24270 */
[----:B-----5:R0:W-:Y:S01]  /*05b0*/  @P0 STS [R5], R2 ;  /* 0x0000000205000388 */ /* 0x0201e20000000800 */
[----:B------:R-:W-:Y:S06]  /*05c0*/  @P0 BAR.SYNC.DEFER_BLOCKING 0x0 ;  /* 0x0000000000000b1d */ /* 0x000fec0000010000 */
[----:B------:R-:W-:Y:S05]  /*05d0*/  @!P2 BRA `(.L_x_10) ;  /* 0x00000000002ca947 */ /* 0x000fea0003800000 */
.L_x_11:
[----:B------:R-:W-:-:S04]  /*05e0*/  SHF.R.S32.HI R12, RZ, 0x1, R6 ;  /* 0x00000001ff0c7819 */ /* 0x000fc80000011406 */
[----:B------:R-:W-:-:S13]  /*05f0*/  ISETP.GE.AND P2, PT, R3, R12, PT ;  /* 0x0000000c0300720c */ /* 0x000fda0003f46270 */
[----:B------:R-:W-:Y:S01]  /*0600*/  @!P2 IMAD R8, R12, 0x4, R5 ;  /* 0x000000040c08a824 */ /* 0x000fe200078e0205 */
[----:B------:R-:W-:Y:S05]  /*0610*/  @!P2 LDS R7, [R5] ;  /* 0x000000000507a984 */ /* 0x000fea0000000800 */
[----:B------:R-:W1:Y:S02]  /*0620*/  @!P2 LDS R8, [R8] ;  /* 0x000000000808a984 */ /* 0x000e640000000800 */
[----:B-1----:R-:W-:-:S05]  /*0630*/  @!P2 FMNMX R10, |R7|, |R8|, !PT ;  /* 0x40000008070aa209 */ /* 0x002fca0007800200 */
[----:B------:R1:W-:Y:S01]  /*0640*/  @!P2 STS [R5], R10 ;  /* 0x0000000a0500a388 */ /* 0x0003e20000000800 */
[----:B------:R-:W-:Y:S01]  /*0650*/  BAR.SYNC.DEFER_BLOCKING 0x0 ;  /* 0x0000000000007b1d */ /* 0x000fe20000010000 */
[----:B------:R-:W-:Y:S01]  /*0660*/  ISETP.GT.AND P2, PT, R6, 0xff, PT ;  /* 0x000000ff0600780c */ /* 0x000fe20003f44270 */
[----:B------:R-:W-:-:S12]  /*0670*/  IMAD.MOV.U32 R6, RZ, RZ, R12 ;  /* 0x000000ffff067224 */ /* 0x000fd800078e000c */
[----:B-1----:R-:W-:Y:S05]  /*0680*/  @P2 BRA `(.L_x_11) ;  /* 0xfffffffc00d42947 */ /* 0x002fea000383ffff */
.L_x_10:
[----:B------:R-:W-:Y:S04]  /*0690*/  BSSY B1, `(.L_x_12) ;  /* 0x0000011000017945 */ /* 0x000fe80003800000 */
[----:B------:R-:W-:Y:S05]  /*06a0*/  @P1 BRA `(.L_x_13) ;  /* 0x00000000003c1947 */ /* 0x000fea0003800000 */
[----:B------:R-:W-:Y:S01]  /*06b0*/  @P0 LDS R3, [R5] ;  /* 0x0000000005030984 */ /* 0x000fe20000000800 */
[----:B------:R-:W-:-:S03]  /*06c0*/  UMOV UR4, 0xffffffff ;  /* 0xffffffff00047882 */ /* 0x000fc60000000000 */
[----:B------:R-:W0:Y:S02]  /*06d0*/  @P0 LDS R6, [R5+0x80] ;  /* 0x0000800005060984 */ /* 0x000e240000000800 */
[----:B0-----:R-:W-:Y:S01]  /*06e0*/  @P0 FMNMX R2, |R3|, |R6|, !PT ;  /* 0x4000000603020209 */ /* 0x001fe20007800200 */
[----:B------:R-:W-:Y:S06]  /*06f0*/  BRA.DIV UR4, `(.L_x_14) ;  /* 0x0000000e048c7947 */ /* 0x000fec000b800000 */
[----:B------:R-:W0:Y:S02]  /*0700*/  SHFL.DOWN PT, R3, R2, 0x10, 0x1f ;  /* 0x0a001f0002037f89 */ /* 0x000e2400000e0000 */
[----:B0-----:R-:W-:-:S05]  /*0710*/  FMNMX R3, |R3|, |R2|, !PT ;  /* 0x4000000203037209 */ /* 0x001fca0007800200 */
[----:B------:R-:W0:Y:S02]  /*0720*/  SHFL.DOWN PT, R6, R3, 0x8, 0x1f ;  /* 0x09001f0003067f89 */ /* 0x000e2400000e0000 */
[----:B0-----:R-:W-:-:S05]  /*0730*/  FMNMX R6, R3, |R6|, !PT ;  /* 0x4000000603067209 */ /* 0x001fca0007800000 */
[----:B------:R-:W0:Y:S02]  /*0740*/  SHFL.DOWN PT, R5, R6, 0x4, 0x1f ;  /* 0x08801f0006057f89 */ /* 0x000e2400000e0000 */
[----:B0-----:R-:W-:-:S05]  /*0750*/  FMNMX R5, R6, |R5|, !PT ;  /* 0x4000000506057209 */ /* 0x001fca0007800000 */
[----:B------:R-:W0:Y:S02]  /*0760*/  SHFL.DOWN PT, R8, R5, 0x2, 0x1f ;  /* 0x08401f0005087f89 */ /* 0x000e2400000e0000 */
[----:B0-----:R-:W-:-:S05]  /*0770*/  FMNMX R8, R5, |R8|, !PT ;  /* 0x4000000805087209 */ /* 0x001fca0007800000 */
[----:B------:R0:W1:Y:S02]  /*0780*/  SHFL.DOWN PT, R7, R8, 0x1, 0x1f ;  /* 0x08201f0008077f89 */ /* 0x00006400000e0000 */
.L_x_45:
[----:B-1----:R-:W-:-:S07]  /*0790*/  FMNMX R5, R8, |R7|, !PT ;  /* 0x4000000708057209 */ /* 0x002fce0007800000 */
.L_x_13:
[----:B------:R-:W-:Y:S05]  /*07a0*/  BSYNC B1 ;  /* 0x0000000000017941 */ /* 0x000fea0003800000 */
.L_x_12:
[----:B------:R-:W-:-:S13]  /*07b0*/  ISETP.NE.AND P0, PT, R0, RZ, PT ;  /* 0x000000ff0000720c */ /* 0x000fda0003f05270 */
[----:B------:R-:W-:Y:S05]  /*07c0*/  @P0 BRA `(.L_x_6) ;  /* 0x00000000001c0947 */ /* 0x000fea0003800000 */
[----:B0-----:R-:W0:Y:S01]  /*07d0*/  LDC.64 R2, c[0x0][0x220] ;  /* 0x00008800ff027b82 */ /* 0x001e220000000a00 */
[----:B------:R-:W-:Y:S01]  /*07e0*/  ULDC UR4, c[0x0][0x23c] ;  /* 0x00008f0000047ab9 */ /* 0x000fe20000000800 */
[----:B0-----:R-:W2:Y:S02]  /*07f0*/  LDG.E R0, desc[UR8][R2.64] ;  /* 0x0000000802007981 */ /* 0x001ea4000c1e1900 */
[----:B--2---:R-:W-:Y:S01]  /*0800*/  FMUL R0, R0, UR4 ;  /* 0x0000000400007c20 */ /* 0x004fe20008400000 */
[----:B------:R-:W-:-:S03]  /*0810*/  ULDC UR4, c[0x0][0x240] ;  /* 0x0000900000047ab9 */ /* 0x000fc60000000800 */
[----:B------:R-:W-:-:S05]  /*0820*/  FFMA R5, R5, UR4, R0 ;  /* 0x0000000405057c23 */ /* 0x000fca0008000000 */
[----:B------:R2:W-:Y:S02]  /*0830*/  STG.E desc[UR8][R2.64], R5 ;  /* 0x0000000502007986 */ /* 0x0005e4000c101908 */
.L_x_6:
[----:B------:R-:W-:Y:S05]  /*0840*/  BSYNC B0 ;  /* 0x0000000000007941 */ /* 0x000fea0003800000 */
.L_x_0:
[----:B------:R-:W-:Y:S02]  /*0850*/  ULDC.U8 UR4, c[0x0][0x230] ;  /* 0x00008c0000047ab9 */ /* 0x000fe40000000000 */
[----:B------:R-:W-:-:S06]  /*0860*/  UPRMT UR4, UR4, 0x8880, URZ ;  /* 0x0000888004047896 */ /* 0x000fcc000800003f */
[----:B------:R-:W-:-:S13]  /*0870*/  ISETP.NE.AND P0, PT, RZ, UR4, PT ;  /* 0x00000004ff007c0c */ /* 0x000fda000bf05270 */
[----:B------:R-:W-:Y:S05]  /*0880*/  @!P0 EXIT ;  /* 0x000000000000894d */ /* 0x000fea0003800000 */
[----:B012---:R-:W0:Y:S01]  /*0890*/  LDC.64 R2, c[0x0][0x228] ;  /* 0x00008a00ff027b82 */ /* 0x007e220000000a00 */
[----:B------:R-:W1:Y:S01]  /*08a0*/  S2R R0, SR_TID.X ;  /* 0x0000000000007919 */ /* 0x000e620000002100 */
[----:B------:R-:W-:Y:S02]  /*08b0*/  ULDC UR4, c[0x0][0x238] ;  /* 0x00008e0000047ab9 */ /* 0x000fe40000000800 */
[----:B------:R-:W-:-:S04]  /*08c0*/  ISETP.NE.AND P0, PT, RZ, UR4, PT ;  /* 0x00000004ff007c0c */ /* 0x000fc8000bf05270 */
[----:B------:R-:W2:Y:S01]  /*08d0*/  LDC R11, c[0x0][0x234] ;  /* 0x00008d00ff0b7b82 */ /* 0x000ea20000000800 */
[----:B0-----:R-:W-:-:S04]  /*08e0*/  IMAD.WIDE.U32 R2, R4, 0x4, R2 ;  /* 0x0000000404027825 */ /* 0x001fc800078e0002 */
[----:B--2---:R-:W-:-:S04]  /*08f0*/  IMAD R5, R4, R11, RZ ;  /* 0x0000000b04057224 */ /* 0x004fc800078e02ff */
[----:B-1----:R-:W-:Y:S05]  /*0900*/  @!P0 BRA `(.L_x_15) ;  /* 0x0000000400588947 */ /* 0x002fea0003800000 */
[----:B------:R-:W0:Y:S01]  /*0910*/  S2R R13, SR_TID.Y ;  /* 0x00000000000d7919 */ /* 0x000e220000002200 */
[----:B------:R-:W-:Y:S01]  /*0920*/  ISETP.GE.AND P0, PT, R0, R11, PT ;  /* 0x0000000b0000720c */ /* 0x000fe20003f06270 */
[----:B------:R-:W-:Y:S01]  /*0930*/  BSSY B0, `(.L_x_16) ;  /* 0x000000e000007945 */ /* 0x000fe20003800000 */
[----:B------:R-:W-:-:S11]  /*0940*/  HFMA2.MMA R4, -RZ, RZ, 0, 0 ;  /* 0x00000000ff047435 */ /* 0x000fd600000001ff */
[----:B------:R-:W-:Y:S05]  /*0950*/  @P0 BRA `(.L_x_17) ;  /* 0x00000000002c0947 */ /* 0x000fea0003800000 */
[----:B------:R-:W1:Y:S01]  /*0960*/  LDC R9, c[0x0][RZ] ;  /* 0x00000000ff097b82 */ /* 0x000e620000000800 */
[----:B------:R-:W-:-:S07]  /*0970*/  IMAD.MOV.U32 R8, RZ, RZ, R0 ;  /* 0x000000ffff087224 */ /* 0x000fce00078e0000 */
.L_x_18:
[----:B------:R-:W-:-:S04]  /*0980*/  IADD3 R7, P0, R5, R8, RZ ;  /* 0x0000000805077210 */ /* 0x000fc80007f1e0ff */
[----:B------:R-:W-:Y:S02]  /*0990*/  LEA.HI.X.SX32 R10, R8, RZ, 0x1, P0 ;  /* 0x000000ff080a7211 */ /* 0x000fe400000f0eff */
[----:B------:R-:W-:-:S04]  /*09a0*/  LEA R6, P0, R7, UR10, 0x2 ;  /* 0x0000000a07067c11 */ /* 0x000fc8000f8010ff */
[----:B------:R-:W-:-:S06]  /*09b0*/  LEA.HI.X R7, R7, UR11, R10, 0x2, P0 ;  /* 0x0000000b07077c11 */ /* 0x000fcc00080f140a */
[----:B------:R-:W2:Y:S01]  /*09c0*/  LDG.E R7, desc[UR8][R6.64] ;  /* 0x0000000806077981 */ /* 0x000ea2000c1e1900 */
[----:B-1----:R-:W-:-:S05]  /*09d0*/  IMAD.IADD R8, R9, 0x1, R8 ;  /* 0x0000000109087824 */ /* 0x002fca00078e0208 */
[----:B------:R-:W-:Y:S01]  /*09e0*/  ISETP.GE.AND P0, PT, R8, R11, PT ;  /* 0x0000000b0800720c */ /* 0x000fe20003f06270 */
[----:B--2---:R-:W-:-:S12]  /*09f0*/  FADD R4, R7, R4 ;  /* 0x0000000407047221 */ /* 0x004fd80000000000 */
[----:B------:R-:W-:Y:S05]  /*0a00*/  @!P0 BRA `(.L_x_18) ;  /* 0xfffffffc00dc8947 */ /* 0x000fea000383ffff */
.L_x_17:
[----:B------:R-:W-:Y:S05]  /*0a10*/  BSYNC B0 ;  /* 0x0000000000007941 */ /* 0x000fea0003800000 */
.L_x_16:
[----:B------:R-:W-:Y:S01]  /*0a20*/  ULDC UR6, c[0x0][0x0] ;  /* 0x0000000000067ab9 */ /* 0x000fe20000000800 */
[----:B------:R-:W1:Y:S01]  /*0a30*/  LDC R6, c[0x0][0x4] ;  /* 0x00000100ff067b82 */ /* 0x000e620000000800 */
[----:B------:R-:W-:Y:S01]  /*0a40*/  UMOV UR4, 0x400 ;  /* 0x0000040000047882 */ /* 0x000fe20000000000 */
[----:B0-----:R-:W-:-:S05]  /*0a50*/  IMAD R5, R13, UR6, R0 ;  /* 0x000000060d057c24 */ /* 0x001fca000f8e0200 */
[----:B------:R-:W-:Y:S01]  /*0a60*/  ISETP.GT.AND P1, PT, R5, 0x1f, PT ;  /* 0x0000001f0500780c */ /* 0x000fe20003f24270 */
[----:B------:R-:W0:Y:S01]  /*0a70*/  S2UR UR5, SR_CgaCtaId ;  /* 0x00000000000579c3 */ /* 0x000e220000008800 */
[----:B-1----:R-:W-:-:S05]  /*0a80*/  IMAD R6, R6, UR6, RZ ;  /* 0x0000000606067c24 */ /* 0x002fca000f8e02ff */
[C---:B------:R-:W-:Y:S02]  /*0a90*/  ISETP.GE.AND P0, PT, R6.reuse, 0x40, PT ;  /* 0x000000400600780c */ /* 0x040fe40003f06270 */
[----:B------:R-:W-:Y:S01]  /*0aa0*/  ISETP.GE.AND P2, PT, R6, 0x80, PT ;  /* 0x000000800600780c */ /* 0x000fe20003f46270 */
[----:B0-----:R-:W-:-:S06]  /*0ab0*/  ULEA UR4, UR5, UR4, 0x18 ;  /* 0x0000000405047291 */ /* 0x001fcc000f8ec03f */
[----:B------:R-:W-:-:S04]  /*0ac0*/  LEA R7, R5, UR4, 0x2 ;  /* 0x0000000405077c11 */ /* 0x000fc8000f8e10ff */
[----:B------:R-:W-:Y:S05]  /*0ad0*/  @P0 WARPSYNC.ALL ;  /* 0x0000000000000948 */ /* 0x000fea0003800000 */
[----:B------:R0:W-:Y:S01]  /*0ae0*/  @P0 STS [R7], R4 ;  /* 0x0000000407000388 */ /* 0x0001e20000000800 */
[----:B------:R-:W-:Y:S06]  /*0af0*/  @P0 BAR.SYNC.DEFER_BLOCKING 0x0 ;  /* 0x0000000000000b1d */ /* 0x000fec0000010000 */
[----:B------:R-:W-:Y:S05]  /*0b00*/  @!P2 BRA `(.L_x_19) ;  /* 0x000000000030a947 */ /* 0x000fea0003800000 */
.L_x_20:
[----:B------:R-:W-:Y:S01]  /*0b10*/  SHF.R.S32.HI R10, RZ, 0x1, R6 ;  /* 0x00000001ff0a7819 */ /* 0x000fe20000011406 */
[----:B------:R-:W-:Y:S05]  /*0b20*/  WARPSYNC.ALL ;  /* 0x0000000000007948 */ /* 0x000fea0003800000 */
        /* <DEDUP_REMOVED lines=10> */
.L_x_19:
        /* <DEDUP_REMOVED lines=15> */
.L_x_52:
[----:B-1----:R-:W-:-:S07]  /*0cc0*/  FADD R4, R8, R9 ;  /* 0x0000000908047221 */ /* 0x002fce0000000000 */
.L_x_21:
[----:B------:R-:W-:Y:S05]  /*0cd0*/  WARPSYNC.ALL ;  /* 0x0000000000007948 */ /* 0x000fea0003800000 */
[----:B------:R-:W-:Y:S01]  /*0ce0*/  BAR.SYNC.DEFER_BLOCKING 0x0 ;  /* 0x0000000000007b1d */ /* 0x000fe20000010000 */
[----:B------:R-:W-:-:S13]  /*0cf0*/  ISETP.NE.AND P0, PT, R0, RZ, PT ;  /* 0x000000ff0000720c */ /* 0x000fda0003f05270 */
[----:B------:R-:W-:Y:S05]  /*0d00*/  @P0 EXIT ;  /* 0x000000000000094d */ /* 0x000fea0003800000 */
[----:B------:R-:W2:Y:S01]  /*0d10*/  LDG.E R0, desc[UR8][R2.64] ;  /* 0x0000000802007981 */ /* 0x000ea2000c1e1900 */
[----:B------:R-:W-:Y:S01]  /*0d20*/  ULDC UR4, c[0x0][0x23c] ;  /* 0x00008f0000047ab9 */ /* 0x000fe20000000800 */
[----:B------:R-:W-:Y:S01]  /*0d30*/  BSSY B0, `(.L_x_23) ;  /* 0x0000011000007945 */ /* 0x000fe20003800000 */
[----:B--2---:R-:W-:Y:S01]  /*0d40*/  FMUL R5, R0, UR4 ;  /* 0x0000000400057c20 */ /* 0x004fe20008400000 */
[----:B------:R-:W-:-:S03]  /*0d50*/  ULDC UR4, c[0x0][0x240] ;  /* 0x0000900000047ab9 */ /* 0x000fc60000000800 */
[----:B------:R-:W-:-:S04]  /*0d60*/  FMUL R5, R0, R5 ;  /* 0x0000000500057220 */ /* 0x000fc80000400000 */
[----:B------:R-:W-:-:S04]  /*0d70*/  FFMA R6, R4, UR4, R5 ;  /* 0x0000000404067c23 */ /* 0x000fc80008000005 */
[----:B------:R-:W-:Y:S01]  /*0d80*/  VIADD R0, R6, 0xf3000000 ;  /* 0xf300000006007836 */ /* 0x000fe20000000000 */
[----:B0-----:R0:W1:Y:S04]  /*0d90*/  MUFU.RSQ R7, R6 ;  /* 0x0000000600077308 */ /* 0x0010680000001400 */
[----:B------:R-:W-:-:S13]  /*0da0*/  ISETP.GT.U32.AND P0, PT, R0, 0x727fffff, PT ;  /* 0x727fffff0000780c */ /* 0x000fda0003f04070 */
[----:B01----:R-:W-:Y:S05]  /*0db0*/  @!P0 BRA `(.L_x_24) ;  /* 0x0000000000108947 */ /* 0x003fea0003800000 */
[----:B------:R-:W-:Y:S02]  /*0dc0*/  MOV R0, R6 ;  /* 0x0000000600007202 */ /* 0x000fe40000000f00 */
[----:B------:R-:W-:-:S07]  /*0dd0*/  MOV R10, 0xdf0 ;  /* 0x00000df0000a7802 */ /* 0x000fce0000000f00 */
[----:B------:R-:W-:Y:S05]  /*0de0*/  CALL.REL.NOINC `($__internal_0_$__cuda_sm20_sqrt_rn_f32_slowpath) ;  /* 0x0000000c00a47944 */ /* 0x000fea0003c00000 */
[----:B------:R-:W-:Y:S05]  /*0df0*/  BRA `(.L_x_25) ;  /* 0x0000000000107947 */ /* 0x000fea0003800000 */
.L_x_24:
[----:B------:R-:W-:Y:S01]  /*0e00*/  FMUL.FTZ R5, R6, R7 ;  /* 0x0000000706057220 */ /* 0x000fe20000410000 */
[----:B------:R-:W-:-:S03]  /*0e10*/  FMUL.FTZ R4, R7, 0.5 ;  /* 0x3f00000007047820 */ /* 0x000fc60000410000 */
[----:B------:R-:W-:-:S04]  /*0e20*/  FFMA R0, -R5, R5, R6 ;  /* 0x0000000505007223 */ /* 0x000fc80000000106 */
[----:B------:R-:W-:-:S07]  /*0e30*/  FFMA R5, R0, R4, R5 ;  /* 0x0000000400057223 */ /* 0x000fce0000000005 */
.L_x_25:
[----:B------:R-:W-:Y:S05]  /*0e40*/  BSYNC B0 ;  /* 0x0000000000007941 */ /* 0x000fea0003800000 */
.L_x_23:
[----:B------:R-:W-:Y:S01]  /*0e50*/  STG.E desc[UR8][R2.64], R5 ;  /* 0x0000000502007986 */ /* 0x000fe2000c101908 */
[----:B------:R-:W-:Y:S05]  /*0e60*/  EXIT ;  /* 0x000000000000794d */ /* 0x000fea0003800000 */
.L_x_15:
[----:B------:R-:W0:Y:S01]  /*0e70*/  S2R R13, SR_TID.Y ;  /* 0x00000000000d7919 */ /* 0x000e220000002200 */
[----:B------:R-:W-:Y:S01]  /*0e80*/  ISETP.GE.AND P0, PT, R0, R11, PT ;  /* 0x0000000b0000720c */ /* 0x000fe20003f06270 */
[----:B------:R-:W-:Y:S01]  /*0e90*/  BSSY B0, `(.L_x_26) ;  /* 0x000000e000007945 */ /* 0x000fe20003800000 */
[----:B------:R-:W-:-:S11]  /*0ea0*/  IMAD.MOV.U32 R4, RZ, RZ, RZ ;  /* 0x000000ffff047224 */ /* 0x000fd600078e00ff */
[----:B------:R-:W-:Y:S05]  /*0eb0*/  @P0 BRA `(.L_x_27) ;  /* 0x00000000002c0947 */ /* 0x000fea0003800000 */
[----:B------:R-:W1:Y:S01]  /*0ec0*/  LDC R9, c[0x0][RZ] ;  /* 0x00000000ff097b82 */ /* 0x000e620000000800 */
[----:B------:R-:W-:-:S07]  /*0ed0*/  IMAD.MOV.U32 R8, RZ, RZ, R0 ;  /* 0x000000ffff087224 */ /* 0x000fce00078e0000 */
.L_x_28:
[----:B------:R-:W-:-:S04]  /*0ee0*/  IADD3 R7, P0, R5, R8, RZ ;  /* 0x0000000805077210 */ /* 0x000fc80007f1e0ff */
[----:B------:R-:W-:Y:S02]  /*0ef0*/  LEA.HI.X.SX32 R10, R8, RZ, 0x1, P0 ;  /* 0x000000ff080a7211 */ /* 0x000fe400000f0eff */
[----:B------:R-:W-:-:S04]  /*0f00*/  LEA R6, P0, R7, UR12, 0x2 ;  /* 0x0000000c07067c11 */ /* 0x000fc8000f8010ff */
[----:B------:R-:W-:-:S06]  /*0f10*/  LEA.HI.X R7, R7, UR13, R10, 0x2, P0 ;  /* 0x0000000d07077c11 */ /* 0x000fcc00080f140a */
[----:B------:R-:W2:Y:S01]  /*0f20*/  LDG.E R7, desc[UR8][R6.64] ;  /* 0x0000000806077981 */ /* 0x000ea2000c1e1900 */
[----:B-1----:R-:W-:-:S04]  /*0f30*/  IADD3 R8, R9, R8, RZ ;  /* 0x0000000809087210 */ /* 0x002fc80007ffe0ff */
[----:B------:R-:W-:Y:S02]  /*0f40*/  ISETP.GE.AND P0, PT, R8, R11, PT ;  /* 0x0000000b0800720c */ /* 0x000fe40003f06270 */
[----:B--2---:R-:W-:-:S11]  /*0f50*/  FMNMX R4, |R7|, |R4|, !PT ;  /* 0x4000000407047209 */ /* 0x004fd60007800200 */
[----:B------:R-:W-:Y:S05]  /*0f60*/  @!P0 BRA `(.L_x_28) ;  /* 0xfffffffc00dc8947 */ /* 0x000fea000383ffff */
.L_x_27:
[----:B------:R-:W-:Y:S05]  /*0f70*/  BSYNC B0 ;  /* 0x0000000000007941 */ /* 0x000fea0003800000 */
.L_x_26:
        /* <DEDUP_REMOVED lines=15> */
.L_x_30:
[----:B------:R-:W-:Y:S01]  /*1070*/  SHF.R.S32.HI R10, RZ, 0x1, R6 ;  /* 0x00000001ff0a7819 */ /* 0x000fe20000011406 */
[----:B------:R-:W-:Y:S05]  /*1080*/  WARPSYNC.ALL ;  /* 0x0000000000007948 */ /* 0x000fea0003800000 */
        /* <DEDUP_REMOVED lines=10> */
.L_x_29:
        /* <DEDUP_REMOVED lines=16> */
.L_x_59:
[----:B-1----:R-:W-:-:S07]  /*1230*/  FMNMX R5, R8, |R9|, !PT ;  /* 0x4000000908057209 */ /* 0x002fce0007800000 */
.L_x_32:
[----:B------:R-:W-:Y:S05]  /*1240*/  BSYNC B0 ;  /* 0x0000000000007941 */ /* 0x000fea0003800000 */
.L_x_31:
[----:B------:R-:W-:-:S13]  /*1250*/  ISETP.NE.AND P0, PT, R0, RZ, PT ;  /* 0x000000ff0000720c */ /* 0x000fda0003f05270 */
[----:B------:R-:W-:Y:S05]  /*1260*/  @P0 EXIT ;  /* 0x000000000000094d */ /* 0x000fea0003800000 */
[----:B------:R-:W2:Y:S01]  /*1270*/  LDG.E R0, desc[UR8][R2.64] ;  /* 0x0000000802007981 */ /* 0x000ea2000c1e1900 */
[----:B------:R-:W-:Y:S02]  /*1280*/  ULDC UR4, c[0x0][0x23c] ;  /* 0x00008f0000047ab9 */ /* 0x000fe40000000800 */
[----:B--2---:R-:W-:Y:S01]  /*1290*/  FMUL R0, R0, UR4 ;  /* 0x0000000400007c20 */ /* 0x004fe20008400000 */
[----:B------:R-:W-:-:S03]  /*12a0*/  ULDC UR4, c[0x0][0x240] ;  /* 0x0000900000047ab9 */ /* 0x000fc60000000800 */
[----:B------:R-:W-:-:S05]  /*12b0*/  FFMA R5, R5, UR4, R0 ;  /* 0x0000000405057c23 */ /* 0x000fca0008000000 */
[----:B------:R-:W-:Y:S01]  /*12c0*/  STG.E desc[UR8][R2.64], R5 ;  /* 0x0000000502007986 */ /* 0x000fe2000c101908 */
[----:B------:R-:W-:Y:S05]  /*12d0*/  EXIT ;  /* 0x000000000000794d */ /* 0x000fea0003800000 */
.L_x_5:
[----:B------:R-:W-:Y:S01]  /*12e0*/  MOV R11, R2 ;  /* 0x00000002000b7202 */ /* 0x000fe20000000f00 */
[----:B------:R-:W-:Y:S01]  /*12f0*/  IMAD.MOV.U32 R12, RZ, RZ, 0x10 ;  /* 0x00000010ff0c7424 */ /* 0x000fe200078e00ff */
[----:B------:R-:W-:Y:S01]  /*1300*/  MOV R10, 0xffffffff ;  /* 0xffffffff000a7802 */ /* 0x000fe20000000f00 */
[----:B------:R-:W-:-:S07]  /*1310*/  IMAD.MOV.U32 R13, RZ, RZ, 0x1f ;  /* 0x0000001fff0d7424 */ /* 0x000fce00078e00ff */
[----:B------:R-:W-:Y:S05]  /*1320*/  WARPSYNC.COLLECTIVE R10, `(.L_x_34) ;  /* 0x000000000a087348 */ /* 0x000fea0003c00000 */
[----:B------:R0:W1:Y:S02]  /*1330*/  SHFL.DOWN P0, R9, R11, R12, R13 ;  /* 0x0800000c0b097389 */ /* 0x000064000000000d */
[----:B01----:R-:W-:Y:S01]  /*1340*/  ENDCOLLECTIVE ;  /* 0x000000000000791b */ /* 0x003fe20003800000 */
.L_x_34:
[----:B------:R-:W-:Y:S01]  /*1350*/  HFMA2.MMA R12, -RZ, RZ, 0, 4.76837158203125e-07 ;  /* 0x00000008ff0c7435 */ /* 0x000fe200000001ff */
[----:B------:R-:W-:-:S04]  /*1360*/  IMAD.MOV.U32 R3, RZ, RZ, R9 ;  /* 0x000000ffff037224 */ /* 0x000fc800078e0009 */
[----:B------:R-:W-:-:S04]  /*1370*/  FADD R3, R3, R2 ;  /* 0x0000000203037221 */ /* 0x000fc80000000000 */
[----:B------:R-:W-:-:S07]  /*1380*/  IMAD.MOV.U32 R11, RZ, RZ, R3 ;  /* 0x000000ffff0b7224 */ /* 0x000fce00078e0003 */
[----:B------:R-:W-:Y:S05]  /*1390*/  WARPSYNC.COLLECTIVE R10, `(.L_x_35) ;  /* 0x000000000a087348 */ /* 0x000fea0003c00000 */
[----:B------:R0:W1:Y:S02]  /*13a0*/  SHFL.DOWN P0, R9, R11, R12, R13 ;  /* 0x0800000c0b097389 */ /* 0x000064000000000d */
[----:B01----:R-:W-:Y:S01]  /*13b0*/  ENDCOLLECTIVE ;  /* 0x000000000000791b */ /* 0x003fe20003800000 */
.L_x_35:
[----:B------:R-:W-:Y:S01]  /*13c0*/  MOV R12, 0x4 ;  /* 0x00000004000c7802 */ /* 0x000fe20000000f00 */
[----:B------:R-:W-:-:S04]  /*13d0*/  IMAD.MOV.U32 R6, RZ, RZ, R9 ;  /* 0x000000ffff067224 */ /* 0x000fc800078e0009 */
[----:B------:R-:W-:-:S04]  /*13e0*/  FADD R6, R3, R6 ;  /* 0x0000000603067221 */ /* 0x000fc80000000000 */
[----:B------:R-:W-:-:S07]  /*13f0*/  IMAD.MOV.U32 R11, RZ, RZ, R6 ;  /* 0x000000ffff0b7224 */ /* 0x000fce00078e0006 */
[----:B------:R-:W-:Y:S05]  /*1400*/  WARPSYNC.COLLECTIVE R10, `(.L_x_36) ;  /* 0x000000000a087348 */ /* 0x000fea0003c00000 */
[----:B------:R0:W1:Y:S02]  /*1410*/  SHFL.DOWN P0, R9, R11, R12, R13 ;  /* 0x0800000c0b097389 */ /* 0x000064000000000d */
[----:B01----:R-:W-:Y:S01]  /*1420*/  ENDCOLLECTIVE ;  /* 0x000000000000791b */ /* 0x003fe20003800000 */
.L_x_36:
[----:B------:R-:W-:Y:S01]  /*1430*/  HFMA2.MMA R12, -RZ, RZ, 0, 1.1920928955078125e-07 ;  /* 0x00000002ff0c7435 */ /* 0x000fe200000001ff */
[----:B------:R-:W-:-:S04]  /*1440*/  IMAD.MOV.U32 R5, RZ, RZ, R9 ;  /* 0x000000ffff057224 */ /* 0x000fc800078e0009 */
[----:B------:R-:W-:-:S04]  /*1450*/  FADD R5, R6, R5 ;  /* 0x0000000506057221 */ /* 0x000fc80000000000 */
[----:B------:R-:W-:-:S07]  /*1460*/  IMAD.MOV.U32 R11, RZ, RZ, R5 ;  /* 0x000000ffff0b7224 */ /* 0x000fce00078e0005 */
[----:B------:R-:W-:Y:S05]  /*1470*/  WARPSYNC.COLLECTIVE R10, `(.L_x_37) ;  /* 0x000000000a087348 */ /* 0x000fea0003c00000 */
[----:B------:R0:W1:Y:S02]  /*1480*/  SHFL.DOWN P0, R9, R11, R12, R13 ;  /* 0x0800000c0b097389 */ /* 0x000064000000000d */
[----:B01----:R-:W-:Y:S01]  /*1490*/  ENDCOLLECTIVE ;  /* 0x000000000000791b */ /* 0x003fe20003800000 */
.L_x_37:
[----:B------:R-:W-:Y:S01]  /*14a0*/  MOV R12, 0x1 ;  /* 0x00000001000c7802 */ /* 0x000fe20000000f00 */
[----:B------:R-:W-:-:S04]  /*14b0*/  IMAD.MOV.U32 R8, RZ, RZ, R9 ;  /* 0x000000ffff087224 */ /* 0x000fc800078e0009 */
[----:B------:R-:W-:-:S04]  /*14c0*/  FADD R8, R5, R8 ;  /* 0x0000000805087221 */ /* 0x000fc80000000000 */
[----:B------:R-:W-:-:S07]  /*14d0*/  IMAD.MOV.U32 R11, RZ, RZ, R8 ;  /* 0x000000ffff0b7224 */ /* 0x000fce00078e0008 */
[----:B------:R-:W-:Y:S05]  /*14e0*/  WARPSYNC.COLLECTIVE R10, `(.L_x_38) ;  /* 0x000000000a087348 */ /* 0x000fea0003c00000 */
[----:B------:R0:W1:Y:S02]  /*14f0*/  SHFL.DOWN P0, R9, R11, R12, R13 ;  /* 0x0800000c0b097389 */ /* 0x000064000000000d */
[----:B01----:R-:W-:Y:S01]  /*1500*/  ENDCOLLECTIVE ;  /* 0x000000000000791b */ /* 0x003fe20003800000 */
.L_x_38:
[----:B------:R-:W-:Y:S01]  /*1510*/  IMAD.MOV.U32 R7, RZ, RZ, R9 ;  /* 0x000000ffff077224 */ /* 0x000fe200078e0009 */
[----:B------:R-:W-:Y:S06]  /*1520*/  BRA `(.L_x_39) ;  /* 0xffffffec00a07947 */ /* 0x000fec000383ffff */
.L_x_14:
[----:B------:R-:W-:Y:S01]  /*1530*/  HFMA2.MMA R12, -RZ, RZ, 0, 9.5367431640625e-07 ;  /* 0x00000010ff0c7435 */ /* 0x000fe200000001ff */
[----:B------:R-:W-:Y:S02]  /*1540*/  IMAD.MOV.U32 R11, RZ, RZ, R2 ;  /* 0x000000ffff0b7224 */ /* 0x000fe400078e0002 */
[----:B------:R-:W-:Y:S02]  /*1550*/  IMAD.MOV.U32 R13, RZ, RZ, 0x1f ;  /* 0x0000001fff0d7424 */ /* 0x000fe400078e00ff */
[----:B------:R-:W-:-:S07]  /*1560*/  IMAD.MOV.U32 R10, RZ, RZ, -0x1 ;  /* 0xffffffffff0a7424 */ /* 0x000fce00078e00ff */
[----:B------:R-:W-:Y:S05]  /*1570*/  WARPSYNC.COLLECTIVE R10, `(.L_x_40) ;  /* 0x000000000a087348 */ /* 0x000fea0003c00000 */
[----:B------:R0:W1:Y:S02]  /*1580*/  SHFL.DOWN P0, R9, R11, R12, R13 ;  /* 0x0800000c0b097389 */ /* 0x000064000000000d */
[----:B01----:R-:W-:Y:S01]  /*1590*/  ENDCOLLECTIVE ;  /* 0x000000000000791b */ /* 0x003fe20003800000 */
.L_x_40:
[----:B------:R-:W-:Y:S01]  /*15a0*/  IMAD.MOV.U32 R12, RZ, RZ, 0x8 ;  /* 0x00000008ff0c7424 */ /* 0x000fe200078e00ff */
[----:B------:R-:W-:-:S04]  /*15b0*/  MOV R3, R9 ;  /* 0x0000000900037202 */ /* 0x000fc80000000f00 */
[----:B------:R-:W-:-:S05]  /*15c0*/  FMNMX R3, |R3|, |R2|, !PT ;  /* 0x4000000203037209 */ /* 0x000fca0007800200 */
[----:B------:R-:W-:-:S07]  /*15d0*/  IMAD.MOV.U32 R11, RZ, RZ, R3 ;  /* 0x000000ffff0b7224 */ /* 0x000fce00078e0003 */
[----:B------:R-:W-:Y:S05]  /*15e0*/  WARPSYNC.COLLECTIVE R10, `(.L_x_41) ;  /* 0x000000000a087348 */ /* 0x000fea0003c00000 */
[----:B------:R0:W1:Y:S02]  /*15f0*/  SHFL.DOWN P0, R9, R11, R12, R13 ;  /* 0x0800000c0b097389 */ /* 0x000064000000000d */
[----:B01----:R-:W-:Y:S01]  /*1600*/  ENDCOLLECTIVE ;  /* 0x000000000000791b */ /* 0x003fe20003800000 */
.L_x_41:
[----:B------:R-:W-:Y:S01]  /*1610*/  IMAD.MOV.U32 R12, RZ, RZ, 0x4 ;  /* 0x00000004ff0c7424 */ /* 0x000fe200078e00ff */
[----:B------:R-:W-:-:S04]  /*1620*/  MOV R6, R9 ;  /* 0x0000000900067202 */ /* 0x000fc80000000f00 */
[----:B------:R-:W-:-:S05]  /*1630*/  FMNMX R6, R3, |R6|, !PT ;  /* 0x4000000603067209 */ /* 0x000fca0007800000 */
[----:B------:R-:W-:-:S07]  /*1640*/  IMAD.MOV.U32 R11, RZ, RZ, R6 ;  /* 0x000000ffff0b7224 */ /* 0x000fce00078e0006 */
[----:B------:R-:W-:Y:S05]  /*1650*/  WARPSYNC.COLLECTIVE R10, `(.L_x_42) ;  /* 0x000000000a087348 */ /* 0x000fea0003c00000 */
[----:B------:R0:W1:Y:S02]  /*1660*/  SHFL.DOWN P0, R9, R11, R12, R13 ;  /* 0x0800000c0b097389 */ /* 0x000064000000000d */
[----:B01----:R-:W-:Y:S01]  /*1670*/  ENDCOLLECTIVE ;  /* 0x000000000000791b */ /* 0x003fe20003800000 */
.L_x_42:
[----:B------:R-:W-:Y:S01]  /*1680*/  IMAD.MOV.U32 R12, RZ, RZ, 0x2 ;  /* 0x00000002ff0c7424 */ /* 0x000fe200078e00ff */
[----:B------:R-:W-:-:S04]  /*1690*/  MOV R5, R9 ;  /* 0x0000000900057202 */ /* 0x000fc80000000f00 */
[----:B------:R-:W-:-:S05]  /*16a0*/  FMNMX R5, R6, |R5|, !PT ;  /* 0x4000000506057209 */ /* 0x000fca0007800000 */
[----:B------:R-:W-:-:S07]  /*16b0*/  IMAD.MOV.U32 R11, RZ, RZ, R5 ;  /* 0x000000ffff0b7224 */ /* 0x000fce00078e0005 */
[----:B------:R-:W-:Y:S05]  /*16c0*/  WARPSYNC.COLLECTIVE R10, `(.L_x_43) ;  /* 0x000000000a087348 */ /* 0x000fea0003c00000 */
[----:B------:R0:W1:Y:S02]  /*16d0*/  SHFL.DOWN P0, R9, R11, R12, R13 ;  /* 0x0800000c0b097389 */ /* 0x000064000000000d */
[----:B01----:R-:W-:Y:S01]  /*16e0*/  ENDCOLLECTIVE ;  /* 0x000000000000791b */ /* 0x003fe20003800000 */
.L_x_43:
[----:B------:R-:W-:Y:S01]  /*16f0*/  IMAD.MOV.U32 R12, RZ, RZ, 0x1 ;  /* 0x00000001ff0c7424 */ /* 0x000fe200078e00ff */
[----:B------:R-:W-:-:S04]  /*1700*/  MOV R8, R9 ;  /* 0x0000000900087202 */ /* 0x000fc80000000f00 */
[----:B------:R-:W-:-:S05]  /*1710*/  FMNMX R8, R5, |R8|, !PT ;  /* 0x4000000805087209 */ /* 0x000fca0007800000 */
[----:B------:R-:W-:-:S07]  /*1720*/  IMAD.MOV.U32 R11, RZ, RZ, R8 ;  /* 0x000000ffff0b7224 */ /* 0x000fce00078e0008 */
[----:B------:R-:W-:Y:S05]  /*1730*/  WARPSYNC.COLLECTIVE R10, `(.L_x_44) ;  /* 0x000000000a087348 */ /* 0x000fea0003c00000 */
[----:B------:R0:W1:Y:S02]  /*1740*/  SHFL.DOWN P0, R9, R11, R12, R13 ;  /* 0x0800000c0b097389 */ /* 0x000064000000000d */
[----:B01----:R-:W-:Y:S01]  /*1750*/  ENDCOLLECTIVE ;  /* 0x000000000000791b */ /* 0x003fe20003800000 */
.L_x_44:
[----:B------:R-:W-:Y:S01]  /*1760*/  MOV R7, R9 ;  /* 0x0000000900077202 */ /* 0x000fe20000000f00 */
[----:B------:R-:W-:Y:S06]  /*1770*/  BRA `(.L_x_45) ;  /* 0xfffffff000047947 */ /* 0x000fec000383ffff */
.L_x_22:
[----:B------:R-:W-:Y:S01]  /*1780*/  HFMA2.MMA R13, -RZ, RZ, 0, 1.847743988037109375e-06 ;  /* 0x0000001fff0d7435 */ /* 0x000fe200000001ff */
[----:B------:R-:W-:Y:S01]  /*1790*/  BSSY B0, `(.L_x_46) ;  /* 0x0000007000007945 */ /* 0x000fe20003800000 */
[----:B------:R-:W-:Y:S02]  /*17a0*/  IMAD.MOV.U32 R11, RZ, RZ, R4 ;  /* 0x000000ffff0b7224 */ /* 0x000fe400078e0004 */
[----:B------:R-:W-:Y:S02]  /*17b0*/  IMAD.MOV.U32 R12, RZ, RZ, 0x10 ;  /* 0x00000010ff0c7424 */ /* 0x000fe400078e00ff */
[----:B------:R-:W-:-:S07]  /*17c0*/  IMAD.MOV.U32 R10, RZ, RZ, -0x1 ;  /* 0xffffffffff0a7424 */ /* 0x000fce00078e00ff */
[----:B------:R-:W-:Y:S05]  /*17d0*/  WARPSYNC.COLLECTIVE R10, `(.L_x_47) ;  /* 0x000000000a087348 */ /* 0x000fea0003c00000 */
[----:B------:R0:W1:Y:S02]  /*17e0*/  SHFL.DOWN P0, R9, R11, R12, R13 ;  /* 0x0800000c0b097389 */ /* 0x000064000000000d */
[----:B01----:R-:W-:Y:S01]  /*17f0*/  ENDCOLLECTIVE ;  /* 0x000000000000791b */ /* 0x003fe20003800000 */
.L_x_47:
[----:B------:R-:W-:Y:S05]  /*1800*/  BSYNC B0 ;  /* 0x0000000000007941 */ /* 0x000fea0003800000 */
.L_x_46:
[----:B------:R-:W-:Y:S01]  /*1810*/  MOV R5, R9 ;  /* 0x0000000900057202 */ /* 0x000fe20000000f00 */
[----:B------:R-:W-:Y:S01]  /*1820*/  HFMA2.MMA R12, -RZ, RZ, 0, 4.76837158203125e-07 ;  /* 0x00000008ff0c7435 */ /* 0x000fe200000001ff */
[----:B------:R-:W-:Y:S01]  /*1830*/  IMAD.MOV.U32 R13, RZ, RZ, 0x1f ;  /* 0x0000001fff0d7424 */ /* 0x000fe200078e00ff */
[----:B------:R-:W-:Y:S02]  /*1840*/  MOV R10, 0xffffffff ;  /* 0xffffffff000a7802 */ /* 0x000fe40000000f00 */
[----:B------:R-:W-:-:S04]  /*1850*/  FADD R5, R5, R4 ;  /* 0x0000000405057221 */ /* 0x000fc80000000000 */
[----:B------:R-:W-:-:S07]  /*1860*/  IMAD.MOV.U32 R11, RZ, RZ, R5 ;  /* 0x000000ffff0b7224 */ /* 0x000fce00078e0005 */
[----:B------:R-:W-:Y:S05]  /*1870*/  WARPSYNC.COLLECTIVE R10, `(.L_x_48) ;  /* 0x000000000a087348 */ /* 0x000fea0003c00000 */
[----:B------:R0:W1:Y:S02]  /*1880*/  SHFL.DOWN P0, R9, R11, R12, R13 ;  /* 0x0800000c0b097389 */ /* 0x000064000000000d */
[----:B01----:R-:W-:Y:S01]  /*1890*/  ENDCOLLECTIVE ;  /* 0x000000000000791b */ /* 0x003fe20003800000 */
.L_x_48:
[----:B------:R-:W-:Y:S02]  /*18a0*/  IMAD.MOV.U32 R12, RZ, RZ, 0x4 ;  /* 0x00000004ff0c7424 */ /* 0x000fe400078e00ff */
[----:B------:R-:W-:-:S04]  /*18b0*/  IMAD.MOV.U32 R6, RZ, RZ, R9 ;  /* 0x000000ffff067224 */ /* 0x000fc800078e0009 */
[----:B------:R-:W-:-:S05]  /*18c0*/  FADD R6, R5, R6 ;  /* 0x0000000605067221 */ /* 0x000fca0000000000 */
[----:B------:R-:W-:-:S07]  /*18d0*/  MOV R11, R6 ;  /* 0x00000006000b7202 */ /* 0x000fce0000000f00 */
[----:B------:R-:W-:Y:S05]  /*18e0*/  WARPSYNC.COLLECTIVE R10, `(.L_x_49) ;  /* 0x000000000a087348 */ /* 0x000fea0003c00000 */
[----:B------:R0:W1:Y:S02]  /*18f0*/  SHFL.DOWN P0, R9, R11, R12, R13 ;  /* 0x0800000c0b097389 */ /* 0x000064000000000d */
[----:B01----:R-:W-:Y:S01]  /*1900*/  ENDCOLLECTIVE ;  /* 0x000000000000791b */ /* 0x003fe20003800000 */
.L_x_49:
[----:B------:R-:W-:Y:S01]  /*1910*/  HFMA2.MMA R12, -RZ, RZ, 0, 1.1920928955078125e-07 ;  /* 0x00000002ff0c7435 */ /* 0x000fe200000001ff */
[----:B------:R-:W-:-:S05]  /*1920*/  MOV R7, R9 ;  /* 0x0000000900077202 */ /* 0x000fca0000000f00 */
[----:B------:R-:W-:-:S04]  /*1930*/  FADD R7, R6, R7 ;  /* 0x0000000706077221 */ /* 0x000fc80000000000 */
[----:B------:R-:W-:-:S07]  /*1940*/  IMAD.MOV.U32 R11, RZ, RZ, R7 ;  /* 0x000000ffff0b7224 */ /* 0x000fce00078e0007 */
[----:B------:R-:W-:Y:S05]  /*1950*/  WARPSYNC.COLLECTIVE R10, `(.L_x_50) ;  /* 0x000000000a087348 */ /* 0x000fea0003c00000 */
[----:B------:R0:W1:Y:S02]  /*1960*/  SHFL.DOWN P0, R9, R11, R12, R13 ;  /* 0x0800000c0b097389 */ /* 0x000064000000000d */
[----:B01----:R-:W-:Y:S01]  /*1970*/  ENDCOLLECTIVE ;  /* 0x000000000000791b */ /* 0x003fe20003800000 */
.L_x_50:
[----:B------:R-:W-:Y:S02]  /*1980*/  IMAD.MOV.U32 R12, RZ, RZ, 0x1 ;  /* 0x00000001ff0c7424 */ /* 0x000fe400078e00ff */
[----:B------:R-:W-:-:S04]  /*1990*/  IMAD.MOV.U32 R8, RZ, RZ, R9 ;  /* 0x000000ffff087224 */ /* 0x000fc800078e0009 */
[----:B------:R-:W-:-:S05]  /*19a0*/  FADD R8, R7, R8 ;  /* 0x0000000807087221 */ /* 0x000fca0000000000 */
[----:B------:R-:W-:-:S07]  /*19b0*/  MOV R11, R8 ;  /* 0x00000008000b7202 */ /* 0x000fce0000000f00 */
[----:B------:R-:W-:Y:S05]  /*19c0*/  WARPSYNC.COLLECTIVE R10, `(.L_x_51) ;  /* 0x000000000a087348 */ /* 0x000fea0003c00000 */
[----:B------:R0:W1:Y:S02]  /*19d0*/  SHFL.DOWN P0, R9, R11, R12, R13 ;  /* 0x0800000c0b097389 */ /* 0x000064000000000d */
[----:B01----:R-:W-:Y:S01]  /*19e0*/  ENDCOLLECTIVE ;  /* 0x000000000000791b */ /* 0x003fe20003800000 */
.L_x_51:
[----:B------:R-:W-:Y:S05]  /*19f0*/  BRA `(.L_x_52) ;  /* 0xfffffff000b07947 */ /* 0x000fea000383ffff */
.L_x_33:
[----:B------:R-:W-:Y:S01]  /*1a00*/  HFMA2.MMA R13, -RZ, RZ, 0, 1.847743988037109375e-06 ;  /* 0x0000001fff0d7435 */ /* 0x000fe200000001ff */
[----:B------:R-:W-:Y:S01]  /*1a10*/  BSSY B1, `(.L_x_53) ;  /* 0x0000007000017945 */ /* 0x000fe20003800000 */
[----:B------:R-:W-:Y:S01]  /*1a20*/  MOV R11, R4 ;  /* 0x00000004000b7202 */ /* 0x000fe20000000f00 */
[----:B------:R-:W-:Y:S02]  /*1a30*/  IMAD.MOV.U32 R12, RZ, RZ, 0x10 ;  /* 0x00000010ff0c7424 */ /* 0x000fe400078e00ff */
[----:B------:R-:W-:-:S07]  /*1a40*/  IMAD.MOV.U32 R10, RZ, RZ, -0x1 ;  /* 0xffffffffff0a7424 */ /* 0x000fce00078e00ff */
[----:B------:R-:W-:Y:S05]  /*1a50*/  WARPSYNC.COLLECTIVE R10, `(.L_x_54) ;  /* 0x000000000a087348 */ /* 0x000fea0003c00000 */
[----:B------:R0:W1:Y:S02]  /*1a60*/  SHFL.DOWN P0, R9, R11, R12, R13 ;  /* 0x0800000c0b097389 */ /* 0x000064000000000d */
[----:B01----:R-:W-:Y:S01]  /*1a70*/  ENDCOLLECTIVE ;  /* 0x000000000000791b */ /* 0x003fe20003800000 */
.L_x_54:
[----:B------:R-:W-:Y:S05]  /*1a80*/  BSYNC B1 ;  /* 0x0000000000017941 */ /* 0x000fea0003800000 */
.L_x_53:
[----:B------:R-:W-:Y:S01]  /*1a90*/  MOV R5, R9 ;  /* 0x0000000900057202 */ /* 0x000fe20000000f00 */
[----:B------:R-:W-:Y:S01]  /*1aa0*/  HFMA2.MMA R12, -RZ, RZ, 0, 4.76837158203125e-07 ;  /* 0x00000008ff0c7435 */ /* 0x000fe200000001ff */
[----:B------:R-:W-:Y:S01]  /*1ab0*/  IMAD.MOV.U32 R13, RZ, RZ, 0x1f ;  /* 0x0000001fff0d7424 */ /* 0x000fe200078e00ff */
[----:B------:R-:W-:Y:S02]  /*1ac0*/  MOV R10, 0xffffffff ;  /* 0xffffffff000a7802 */ /* 0x000fe40000000f00 */
[----:B------:R-:W-:-:S05]  /*1ad0*/  FMNMX R5, |R5|, |R4|, !PT ;  /* 0x4000000405057209 */ /* 0x000fca0007800200 */
[----:B------:R-:W-:-:S07]  /*1ae0*/  IMAD.MOV.U32 R11, RZ, RZ, R5 ;  /* 0x000000ffff0b7224 */ /* 0x000fce00078e0005 */
[----:B------:R-:W-:Y:S05]  /*1af0*/  WARPSYNC.COLLECTIVE R10, `(.L_x_55) ;  /* 0x000000000a087348 */ /* 0x000fea0003c00000 */
[----:B------:R0:W1:Y:S02]  /*1b00*/  SHFL.DOWN P0, R9, R11, R12, R13 ;  /* 0x0800000c0b097389 */ /* 0x000064000000000d */
[----:B01----:R-:W-:Y:S01]  /*1b10*/  ENDCOLLECTIVE ;  /* 0x000000000000791b */ /* 0x003fe20003800000 */
.L_x_55:
[----:B------:R-:W-:Y:S02]  /*1b20*/  IMAD.MOV.U32 R12, RZ, RZ, 0x4 ;  /* 0x00000004ff0c7424 */ /* 0x000fe400078e00ff */
[----:B------:R-:W-:-:S05]  /*1b30*/  IMAD.MOV.U32 R6, RZ, RZ, R9 ;  /* 0x000000ffff067224 */ /* 0x000fca00078e0009 */
[----:B------:R-:W-:-:S04]  /*1b40*/  FMNMX R6, R5, |R6|, !PT ;  /* 0x4000000605067209 */ /* 0x000fc80007800000 */
[----:B------:R-:W-:-:S07]  /*1b50*/  MOV R11, R6 ;  /* 0x00000006000b7202 */ /* 0x000fce0000000f00 */
[----:B------:R-:W-:Y:S05]  /*1b60*/  WARPSYNC.COLLECTIVE R10, `(.L_x_56) ;  /* 0x000000000a087348 */ /* 0x000fea0003c00000 */
[----:B------:R0:W1:Y:S02]  /*1b70*/  SHFL.DOWN P0, R9, R11, R12, R13 ;  /* 0x0800000c0b097389 */ /* 0x000064000000000d */
[----:B01----:R-:W-:Y:S01]  /*1b80*/  ENDCOLLECTIVE ;  /* 0x000000000000791b */ /* 0x003fe20003800000 */
.L_x_56:
[----:B------:R-:W-:Y:S01]  /*1b90*/  HFMA2.MMA R12, -RZ, RZ, 0, 1.1920928955078125e-07 ;  /* 0x00000002ff0c7435 */ /* 0x000fe200000001ff */
[----:B------:R-:W-:-:S04]  /*1ba0*/  MOV R7, R9 ;  /* 0x0000000900077202 */ /* 0x000fc80000000f00 */
[----:B------:R-:W-:-:S05]  /*1bb0*/  FMNMX R7, R6, |R7|, !PT ;  /* 0x4000000706077209 */ /* 0x000fca0007800000 */
[----:B------:R-:W-:-:S07]  /*1bc0*/  IMAD.MOV.U32 R11, RZ, RZ, R7 ;  /* 0x000000ffff0b7224 */ /* 0x000fce00078e0007 */
[----:B------:R-:W-:Y:S05]  /*1bd0*/  WARPSYNC.COLLECTIVE R10, `(.L_x_57) ;  /* 0x000000000a087348 */ /* 0x000fea0003c00000 */
[----:B------:R0:W1:Y:S02]  /*1be0*/  SHFL.DOWN P0, R9, R11, R12, R13 ;  /* 0x0800000c0b097389 */ /* 0x000064000000000d */
[----:B01----:R-:W-:Y:S01]  /*1bf0*/  ENDCOLLECTIVE ;  /* 0x000000000000791b */ /* 0x003fe20003800000 */
.L_x_57:
[----:B------:R-:W-:Y:S02]  /*1c00*/  IMAD.MOV.U32 R12, RZ, RZ, 0x1 ;  /* 0x00000001ff0c7424 */ /* 0x000fe400078e00ff */
[----:B------:R-:W-:-:S05]  /*1c10*/  IMAD.MOV.U32 R8, RZ, RZ, R9 ;  /* 0x000000ffff087224 */ /* 0x000fca00078e0009 */
[----:B------:R-:W-:-:S04]  /*1c20*/  FMNMX R8, R7, |R8|, !PT ;  /* 0x4000000807087209 */ /* 0x000fc80007800000 */
[----:B------:R-:W-:-:S07]  /*1c30*/  MOV R11, R8 ;  /* 0x00000008000b7202 */ /* 0x000fce0000000f00 */
[----:B------:R-:W-:Y:S05]  /*1c40*/  WARPSYNC.COLLECTIVE R10, `(.L_x_58) ;  /* 0x000000000a087348 */ /* 0x000fea0003c00000 */
[----:B------:R0:W1:Y:S02]  /*1c50*/  SHFL.DOWN P0, R9, R11, R12, R13 ;  /* 0x0800000c0b097389 */ /* 0x000064000000000d */
[----:B01----:R-:W-:Y:S01]  /*1c60*/  ENDCOLLECTIVE ;  /* 0x000000000000791b */ /* 0x003fe20003800000 */
.L_x_58:
[----:B------:R-:W-:Y:S05]  /*1c70*/  BRA `(.L_x_59) ;  /* 0xfffffff4006c7947 */ /* 0x000fea000383ffff */
        .weak           $__internal_0_$__cuda_sm20_sqrt_rn_f32_slowpath
        .type           $__internal_0_$__cuda_sm20_sqrt_rn_f32_slowpath,@function
        .size           $__internal_0_$__cuda_sm20_sqrt_rn_f32_slowpath,(.L_x_197 - $__internal_0_$__cuda_sm20_sqrt_rn_f32_slowpath)
$__internal_0_$__cuda_sm20_sqrt_rn_f32_slowpath:
[----:B------:R-:W-:-:S13]  /*1c80*/  LOP3.LUT P0, RZ, R0, 0x7fffffff, RZ, 0xc0, !PT ;  /* 0x7fffffff00ff7812 */ /* 0x000fda000780c0ff */
[----:B------:R-:W-:Y:S01]  /*1c90*/  @!P0 MOV R5, R0 ;  /* 0x0000000000058202 */ /* 0x000fe20000000f00 */
[----:B------:R-:W-:Y:S06]  /*1ca0*/  @!P0 BRA `(.L_x_60) ;  /* 0x0000000000408947 */ /* 0x000fec0003800000 */
[----:B------:R-:W-:-:S13]  /*1cb0*/  FSETP.GEU.FTZ.AND P0, PT, R0, RZ, PT ;  /* 0x000000ff0000720b */ /* 0x000fda0003f1e000 */
[----:B------:R-:W-:Y:S01]  /*1cc0*/  @!P0 IMAD.MOV.U32 R5, RZ, RZ, 0x7fffffff ;  /* 0x7fffffffff058424 */ /* 0x000fe200078e00ff */
[----:B------:R-:W-:Y:S06]  /*1cd0*/  @!P0 BRA `(.L_x_60) ;  /* 0x0000000000348947 */ /* 0x000fec0003800000 */
[----:B------:R-:W-:-:S13]  /*1ce0*/  FSETP.GTU.FTZ.AND P0, PT, |R0|, +INF , PT ;  /* 0x7f8000000000780b */ /* 0x000fda0003f1c200 */
[----:B------:R-:W-:Y:S01]  /*1cf0*/  @P0 FADD.FTZ R5, R0, 1 ;  /* 0x3f80000000050421 */ /* 0x000fe20000010000 */
[----:B------:R-:W-:Y:S06]  /*1d00*/  @P0 BRA `(.L_x_60) ;  /* 0x0000000000280947 */ /* 0x000fec0003800000 */
[----:B------:R-:W-:-:S13]  /*1d10*/  FSETP.NEU.FTZ.AND P0, PT, |R0|, +INF , PT ;  /* 0x7f8000000000780b */ /* 0x000fda0003f1d200 */
[----:B------:R-:W-:-:S04]  /*1d20*/  @P0 FFMA R6, R0, 1.84467440737095516160e+19, RZ ;  /* 0x5f80000000060823 */ /* 0x000fc800000000ff */
[----:B------:R-:W0:Y:S02]  /*1d30*/  @P0 MUFU.RSQ R5, R6 ;  /* 0x0000000600050308 */ /* 0x000e240000001400 */
[----:B0-----:R-:W-:Y:S01]  /*1d40*/  @P0 FMUL.FTZ R7, R6, R5 ;  /* 0x0000000506070220 */ /* 0x001fe20000410000 */
[----:B------:R-:W-:Y:S01]  /*1d50*/  @P0 FMUL.FTZ R9, R5, 0.5 ;  /* 0x3f00000005090820 */ /* 0x000fe20000410000 */
[----:B------:R-:W-:Y:S02]  /*1d60*/  @!P0 MOV R5, R0 ;  /* 0x0000000000058202 */ /* 0x000fe40000000f00 */
[----:B------:R-:W-:-:S04]  /*1d70*/  @P0 FADD.FTZ R8, -R7, -RZ ;  /* 0x800000ff07080221 */ /* 0x000fc80000010100 */
[----:B------:R-:W-:-:S04]  /*1d80*/  @P0 FFMA R8, R7, R8, R6 ;  /* 0x0000000807080223 */ /* 0x000fc80000000006 */
[----:B------:R-:W-:-:S04]  /*1d90*/  @P0 FFMA R8, R8, R9, R7 ;  /* 0x0000000908080223 */ /* 0x000fc80000000007 */
[----:B------:R-:W-:-:S07]  /*1da0*/  @P0 FMUL.FTZ R5, R8, 2.3283064365386962891e-10 ;  /* 0x2f80000008050820 */ /* 0x000fce0000410000 */
.L_x_60:
[----:B------:R-:W-:Y:S01]  /*1db0*/  HFMA2.MMA R7, -RZ, RZ, 0, 0 ;  /* 0x00000000ff077435 */ /* 0x000fe200000001ff */
[----:B------:R-:W-:-:S05]  /*1dc0*/  IMAD.MOV.U32 R6, RZ, RZ, R10 ;  /* 0x000000ffff067224 */ /* 0x000fca00078e000a */
[----:B------:R-:W-:Y:S05]  /*1dd0*/  RET.REL.NODEC R6 `(_ZN18transformer_engine19multi_tensor_l2norm10cleanup_v2EPfS1_S1_S1_biiff) ;  /* 0xffffffe006887950 */ /* 0x000fea0003c3ffff */
.L_x_61:
[----:B------:R-:W-:-:S00]  /*1de0*/  BRA `(.L_x_61) ;  /* 0xfffffffc00fc7947 */ /* 0x000fc0000383ffff */
[----:B------:R-:W-:-:S00]  /*1df0*/  NOP ;  /* 0x0000000000007918 */ /* 0x000fc00000000000 */
        /* <DEDUP_REMOVED lines=8> */
.L_x_197:


//--------------------- .text._ZN18transformer_engine19multi_tensor_l2norm7cleanupEPfS1_S1_S1_bi --------------------------
	.section	.text._ZN18transformer_engine19multi_tensor_l2norm7cleanupEPfS1_S1_S1_bi,"ax",@progbits
	.align	128
        .global         _ZN18transformer_engine19multi_tensor_l2norm7cleanupEPfS1_S1_S1_bi
        .type           _ZN18transformer_engine19multi_tensor_l2norm7cleanupEPfS1_S1_S1_bi,@function
        .size           _ZN18transformer_engine19multi_tensor_l2norm7cleanupEPfS1_S1_S1_bi,(.L_x_198 - _ZN18transformer_engine19multi_tensor_l2norm7cleanupEPfS1_S1_S1_bi)
        .other          _ZN18transformer_engine19multi_tensor_l2norm7cleanupEPfS1_S1_S1_bi,@"STO_CUDA_ENTRY STV_DEFAULT"
_ZN18transformer_engine19multi_tensor_l2norm7cleanupEPfS1_S1_S1_bi:
.text._ZN18transformer_engine19multi_tensor_l2norm7cleanupEPfS1_S1_S1_bi:
[----:B------:R-:W-:Y:S01]  /*0000*/  LDC R1, c[0x0][0x28] ;  /* 0x00000a00ff017b82 */ /* 0x000fe20000000800 */
[----:B------:R-:W0:Y:S01]  /*0010*/  S2R R2, SR_CTAID.X ;  /* 0x0000000000027919 */ /* 0x000e220000002500 */
[----:B------:R-:W-:Y:S01]  /*0020*/  ULDC.64 UR6, c[0x0][0x208] ;  /* 0x0000820000067ab9 */ /* 0x000fe20000000a00 */
[----:B0-----:R-:W-:-:S13]  /*0030*/  ISETP.NE.AND P0, PT, R2, RZ, PT ;  /* 0x000000ff0200720c */ /* 0x001fda0003f05270 */
[----:B------:R-:W-:Y:S05]  /*0040*/  @P0 BRA `(.L_x_62) ;  /* 0x0000000400180947 */ /* 0x000fea0003800000 */
[----:B------:R-:W0:Y:S01]  /*0050*/  S2R R0, SR_TID.X ;  /* 0x0000000000007919 */ /* 0x000e220000002100 */
[----:B------:R-:W-:Y:S01]  /*0060*/  HFMA2.MMA R3, -RZ, RZ, 0, 0 ;  /* 0x00000000ff037435 */ /* 0x000fe200000001ff */
[----:B0-----:R-:W-:-:S13]  /*0070*/  ISETP.GT.U32.AND P0, PT, R0, 0x13f, PT ;  /* 0x0000013f0000780c */ /* 0x001fda0003f04070 */
[----:B------:R-:W0:Y:S02]  /*0080*/  @!P0 LDC.64 R4, c[0x0][0x210] ;  /* 0x00008400ff048b82 */ /* 0x000e240000000a00 */
[----:B0-----:R-:W-:-:S05]  /*0090*/  @!P0 IMAD.WIDE.U32 R4, R0, 0x4, R4 ;  /* 0x0000000400048825 */ /* 0x001fca00078e0004 */
[----:B------:R-:W2:Y:S01]  /*00a0*/  @!P0 LDG.E R3, desc[UR6][R4.64] ;  /* 0x0000000604038981 */ /* 0x000ea2000c1e1900 */
[----:B------:R-:W-:Y:S01]  /*00b0*/  ULDC UR8, c[0x0][0x0] ;  /* 0x0000000000087ab9 */ /* 0x000fe20000000800 */
[----:B------:R-:W0:Y:S01]  /*00c0*/  LDC R7, c[0x0][0x4] ;  /* 0x00000100ff077b82 */ /* 0x000e220000000800 */
[----:B------:R-:W-:Y:S01]  /*00d0*/  UMOV UR4, 0x400 ;  /* 0x0000040000047882 */ /* 0x000fe20000000000 */
[----:B------:R-:W1:Y:S06]  /*00e0*/  S2R R9, SR_TID.Y ;  /* 0x0000000000097919 */ /* 0x000e6c0000002200 */
[----:B------:R-:W3:Y:S01]  /*00f0*/  S2UR UR5, SR_CgaCtaId ;  /* 0x00000000000579c3 */ /* 0x000ee20000008800 */
[----:B0-----:R-:W-:-:S05]  /*0100*/  IMAD R7, R7, UR8, RZ ;  /* 0x0000000807077c24 */ /* 0x001fca000f8e02ff */
[C---:B------:R-:W-:Y:S02]  /*0110*/  ISETP.GE.AND P0, PT, R7.reuse, 0x40, PT ;  /* 0x000000400700780c */ /* 0x040fe40003f06270 */
[----:B------:R-:W-:Y:S01]  /*0120*/  ISETP.GE.AND P2, PT, R7, 0x80, PT ;  /* 0x000000800700780c */ /* 0x000fe20003f46270 */
[----:B---3--:R-:W-:Y:S01]  /*0130*/  ULEA UR4, UR5, UR4, 0x18 ;  /* 0x0000000405047291 */ /* 0x008fe2000f8ec03f */
[----:B-1----:R-:W-:-:S05]  /*0140*/  IMAD R6, R9, UR8, R0 ;  /* 0x0000000809067c24 */ /* 0x002fca000f8e0200 */
[C---:B------:R-:W-:Y:S02]  /*0150*/  LEA R8, R6.reuse, UR4, 0x2 ;  /* 0x0000000406087c11 */ /* 0x040fe4000f8e10ff */
[----:B------:R-:W-:-:S03]  /*0160*/  ISETP.GT.AND P1, PT, R6, 0x1f, PT ;  /* 0x0000001f0600780c */ /* 0x000fc60003f24270 */
[----:B--2---:R0:W-:Y:S01]  /*0170*/  @P0 STS [R8], R3 ;  /* 0x0000000308000388 */ /* 0x0041e20000000800 */
[----:B------:R-:W-:Y:S06]  /*0180*/  @P0 BAR.SYNC.DEFER_BLOCKING 0x0 ;  /* 0x0000000000000b1d */ /* 0x000fec0000010000 */
[----:B------:R-:W-:Y:S05]  /*0190*/  @!P2 BRA `(.L_x_63) ;  /* 0x00000000002ca947 */ /* 0x000fea0003800000 */
.L_x_64:
[----:B------:R-:W-:-:S04]  /*01a0*/  SHF.R.S32.HI R11, RZ, 0x1, R7 ;  /* 0x00000001ff0b7819 */ /* 0x000fc80000011407 */
[----:B------:R-:W-:-:S13]  /*01b0*/  ISETP.GE.AND P2, PT, R6, R11, PT ;  /* 0x0000000b0600720c */ /* 0x000fda0003f46270 */
[----:B------:R-:W-:Y:S01]  /*01c0*/  @!P2 IMAD R5, R11, 0x4, R8 ;  /* 0x000000040b05a824 */ /* 0x000fe200078e0208 */
[----:B------:R-:W-:Y:S05]  /*01d0*/  @!P2 LDS R4, [R8] ;  /* 0x000000000804a984 */ /* 0x000fea0000000800 */
[----:B------:R-:W1:Y:S02]  /*01e0*/  @!P2 LDS R5, [R5] ;  /* 0x000000000505a984 */ /* 0x000e640000000800 */
[----:B-1----:R-:W-:-:S05]  /*01f0*/  @!P2 FADD R9, R4, R5 ;  /* 0x000000050409a221 */ /* 0x002fca0000000000 */
[----:B------:R1:W-:Y:S01]  /*0200*/  @!P2 STS [R8], R9 ;  /* 0x000000090800a388 */ /* 0x0003e20000000800 */
[----:B------:R-:W-:Y:S01]  /*0210*/  BAR.SYNC.DEFER_BLOCKING 0x0 ;  /* 0x0000000000007b1d */ /* 0x000fe20000010000 */
[----:B------:R-:W-:Y:S02]  /*0220*/  ISETP.GT.AND P2, PT, R7, 0xff, PT ;  /* 0x000000ff0700780c */ /* 0x000fe40003f44270 */
[----:B------:R-:W-:-:S11]  /*0230*/  MOV R7, R11 ;  /* 0x0000000b00077202 */ /* 0x000fd60000000f00 */
[----:B-1----:R-:W-:Y:S05]  /*0240*/  @P2 BRA `(.L_x_64) ;  /* 0xfffffffc00d42947 */ /* 0x002fea000383ffff */
.L_x_63:
        /* <DEDUP_REMOVED lines=15> */
.L_x_86:
[----:B-1----:R-:W-:-:S07]  /*0340*/  FADD R8, R7, R8 ;  /* 0x0000000807087221 */ /* 0x002fce0000000000 */
.L_x_65:
[----:B------:R-:W-:Y:S01]  /*0350*/  ISETP.NE.AND P0, PT, R0, RZ, PT ;  /* 0x000000ff0000720c */ /* 0x000fe20003f05270 */
[----:B------:R-:W-:Y:S05]  /*0360*/  WARPSYNC.ALL ;  /* 0x0000000000007948 */ /* 0x000fea0003800000 */
[----:B------:R-:W-:Y:S06]  /*0370*/  BAR.SYNC.DEFER_BLOCKING 0x0 ;  /* 0x0000000000007b1d */ /* 0x000fec0000010000 */
[----:B------:R-:W-:Y:S04]  /*0380*/  BSSY B0, `(.L_x_62) ;  /* 0x0000012000007945 */ /* 0x000fe80003800000 */
[----:B------:R-:W-:Y:S05]  /*0390*/  @P0 BRA `(.L_x_67) ;  /* 0x0000000000400947 */ /* 0x000fea0003800000 */
[----:B------:R-:W-:Y:S01]  /*03a0*/  VIADD R0, R8, 0xf3000000 ;  /* 0xf300000008007836 */ /* 0x000fe20000000000 */
[----:B------:R1:W2:Y:S01]  /*03b0*/  MUFU.RSQ R5, R8 ;  /* 0x0000000800057308 */ /* 0x0002a20000001400 */
[----:B------:R-:W-:Y:S03]  /*03c0*/  BSSY B1, `(.L_x_68) ;  /* 0x000000b000017945 */ /* 0x000fe60003800000 */
[----:B------:R-:W-:-:S13]  /*03d0*/  ISETP.GT.U32.AND P0, PT, R0, 0x727fffff, PT ;  /* 0x727fffff0000780c */ /* 0x000fda0003f04070 */
[----:B-12---:R-:W-:Y:S05]  /*03e0*/  @!P0 BRA `(.L_x_69) ;  /* 0x0000000000108947 */ /* 0x006fea0003800000 */
[----:B------:R-:W-:Y:S02]  /*03f0*/  MOV R0, R8 ;  /* 0x0000000800007202 */ /* 0x000fe40000000f00 */
[----:B0-----:R-:W-:-:S07]  /*0400*/  MOV R8, 0x420 ;  /* 0x0000042000087802 */ /* 0x001fce0000000f00 */
[----:B------:R-:W-:Y:S05]  /*0410*/  CALL.REL.NOINC `($__internal_1_$__cuda_sm20_sqrt_rn_f32_slowpath) ;  /* 0x0000000800b47944 */ /* 0x000fea0003c00000 */
[----:B------:R-:W-:Y:S05]  /*0420*/  BRA `(.L_x_70) ;  /* 0x0000000000107947 */ /* 0x000fea0003800000 */
.L_x_69:
[----:B0-----:R-:W-:Y:S01]  /*0430*/  FMUL.FTZ R3, R8, R5 ;  /* 0x0000000508037220 */ /* 0x001fe20000410000 */
[----:B------:R-:W-:-:S03]  /*0440*/  FMUL.FTZ R4, R5, 0.5 ;  /* 0x3f00000005047820 */ /* 0x000fc60000410000 */
[----:B------:R-:W-:-:S04]  /*0450*/  FFMA R0, -R3, R3, R8 ;  /* 0x0000000303007223 */ /* 0x000fc80000000108 */
[----:B------:R-:W-:-:S07]  /*0460*/  FFMA R3, R0, R4, R3 ;  /* 0x0000000400037223 */ /* 0x000fce0000000003 */
.L_x_70:
[----:B------:R-:W-:Y:S05]  /*0470*/  BSYNC B1 ;  /* 0x0000000000017941 */ /* 0x000fea0003800000 */
.L_x_68:
[----:B------:R-:W0:Y:S02]  /*0480*/  LDC.64 R4, c[0x0][0x220] ;  /* 0x00008800ff047b82 */ /* 0x000e240000000a00 */
[----:B0-----:R1:W-:Y:S02]  /*0490*/  STG.E desc[UR6][R4.64], R3 ;  /* 0x0000000304007986 */ /* 0x0013e4000c101906 */
.L_x_67:
[----:B------:R-:W-:Y:S05]  /*04a0*/  BSYNC B0 ;  /* 0x0000000000007941 */ /* 0x000fea0003800000 */
.L_x_62:
[----:B------:R-:W-:Y:S02]  /*04b0*/  ULDC.U8 UR4, c[0x0][0x230] ;  /* 0x00008c0000047ab9 */ /* 0x000fe40000000000 */
[----:B------:R-:W-:-:S06]  /*04c0*/  UPRMT UR4, UR4, 0x8880, URZ ;  /* 0x0000888004047896 */ /* 0x000fcc000800003f */
[----:B------:R-:W-:-:S13]  /*04d0*/  ISETP.NE.AND P0, PT, RZ, UR4, PT ;  /* 0x00000004ff007c0c */ /* 0x000fda000bf05270 */
[----:B------:R-:W-:Y:S05]  /*04e0*/  @!P0 EXIT ;  /* 0x000000000000894d */ /* 0x000fea0003800000 */
[----:B------:R-:W2:Y:S01]  /*04f0*/  S2R R0, SR_TID.X ;  /* 0x0000000000007919 */ /* 0x000ea20000002100 */
[----:B------:R-:W-:Y:S01]  /*0500*/  ULDC UR4, c[0x0][0x234] ;  /* 0x00008d0000047ab9 */ /* 0x000fe20000000800 */
[----:B------:R-:W-:Y:S01]  /*0510*/  ULDC.64 UR8, c[0x0][0x218] ;  /* 0x0000860000087ab9 */ /* 0x000fe20000000a00 */
[----:B------:R-:W-:Y:S01]  /*0520*/  BSSY B0, `(.L_x_71) ;  /* 0x0000012000007945 */ /* 0x000fe20003800000 */
[----:B------:R-:W3:Y:S01]  /*0530*/  S2R R9, SR_TID.Y ;  /* 0x0000000000097919 */ /* 0x000ee20000002200 */
[----:B--2---:R-:W-:-:S13]  /*0540*/  ISETP.GE.AND P0, PT, R0, UR4, PT ;  /* 0x0000000400007c0c */ /* 0x004fda000bf06270 */
[----:B------:R-:W-:Y:S01]  /*0550*/  @P0 IMAD.MOV.U32 R6, RZ, RZ, RZ ;  /* 0x000000ffff060224 */ /* 0x000fe200078e00ff */
[----:B---3--:R-:W-:Y:S06]  /*0560*/  @P0 BRA `(.L_x_72) ;  /* 0x0000000000340947 */ /* 0x008fec0003800000 */
[----:B0-----:R-:W0:Y:S01]  /*0570*/  LDC R7, c[0x0][RZ] ;  /* 0x00000000ff077b82 */ /* 0x001e220000000800 */
[----:B------:R-:W-:Y:S01]  /*0580*/  HFMA2.MMA R6, -RZ, RZ, 0, 0 ;  /* 0x00000000ff067435 */ /* 0x000fe200000001ff */
[----:B-1----:R-:W-:Y:S02]  /*0590*/  IMAD R3, R2, UR4, RZ ;  /* 0x0000000402037c24 */ /* 0x002fe4000f8e02ff */
[----:B------:R-:W-:-:S08]  /*05a0*/  IMAD.MOV.U32 R8, RZ, RZ, R0 ;  /* 0x000000ffff087224 */ /* 0x000fd000078e0000 */
.L_x_73:
[----:B------:R-:W-:-:S04]  /*05b0*/  IADD3 R5, P0, R3, R8, RZ ;  /* 0x0000000803057210 */ /* 0x000fc80007f1e0ff */
[----:B------:R-:W-:Y:S02]  /*05c0*/  LEA.HI.X.SX32 R10, R8, RZ, 0x1, P0 ;  /* 0x000000ff080a7211 */ /* 0x000fe400000f0eff */
[----:B------:R-:W-:-:S04]  /*05d0*/  LEA R4, P0, R5, UR8, 0x2 ;  /* 0x0000000805047c11 */ /* 0x000fc8000f8010ff */
[----:B------:R-:W-:-:S06]  /*05e0*/  LEA.HI.X R5, R5, UR9, R10, 0x2, P0 ;  /* 0x0000000905057c11 */ /* 0x000fcc00080f140a */
[----:B------:R-:W2:Y:S01]  /*05f0*/  LDG.E R5, desc[UR6][R4.64] ;  /* 0x0000000604057981 */ /* 0x000ea2000c1e1900 */
[----:B0-----:R-:W-:-:S04]  /*0600*/  IADD3 R8, R7, R8, RZ ;  /* 0x0000000807087210 */ /* 0x001fc80007ffe0ff */
[----:B------:R-:W-:Y:S01]  /*0610*/  ISETP.GE.AND P0, PT, R8, UR4, PT ;  /* 0x0000000408007c0c */ /* 0x000fe2000bf06270 */
[----:B--2---:R-:W-:-:S12]  /*0620*/  FADD R6, R5, R6 ;  /* 0x0000000605067221 */ /* 0x004fd80000000000 */
[----:B------:R-:W-:Y:S05]  /*0630*/  @!P0 BRA `(.L_x_73) ;  /* 0xfffffffc00dc8947 */ /* 0x000fea000383ffff */
.L_x_72:
[----:B------:R-:W-:Y:S05]  /*0640*/  BSYNC B0 ;  /* 0x0000000000007941 */ /* 0x000fea0003800000 */
.L_x_71:
[----:B------:R-:W-:Y:S01]  /*0650*/  ULDC UR8, c[0x0][0x0] ;  /* 0x0000000000087ab9 */ /* 0x000fe20000000800 */
[----:B-1----:R-:W1:Y:S01]  /*0660*/  LDC R4, c[0x0][0x4] ;  /* 0x00000100ff047b82 */ /* 0x002e620000000800 */
        /* <DEDUP_REMOVED lines=8> */
[----:B------:R-:W-:-:S05]  /*06f0*/  LEA R5, R3, UR4, 0x2 ;  /* 0x0000000403057c11 */ /* 0x000fca000f8e10ff */
[----:B------:R0:W-:Y:S01]  /*0700*/  @P0 STS [R5], R6 ;  /* 0x0000000605000388 */ /* 0x0001e20000000800 */
[----:B------:R-:W-:Y:S06]  /*0710*/  @P0 BAR.SYNC.DEFER_BLOCKING 0x0 ;  /* 0x0000000000000b1d */ /* 0x000fec0000010000 */
[----:B------:R-:W-:Y:S05]  /*0720*/  @!P2 BRA `(.L_x_74) ;  /* 0x00000000002ca947 */ /* 0x000fea0003800000 */
.L_x_75:
        /* <DEDUP_REMOVED lines=11> */
.L_x_74:
        /* <DEDUP_REMOVED lines=15> */
.L_x_92:
[----:B01----:R-:W-:-:S07]  /*08d0*/  FADD R8, R8, R7 ;  /* 0x0000000708087221 */ /* 0x003fce0000000000 */
.L_x_76:
[----:B------:R-:W-:Y:S05]  /*08e0*/  WARPSYNC.ALL ;  /* 0x0000000000007948 */ /* 0x000fea0003800000 */
[----:B------:R-:W-:Y:S01]  /*08f0*/  BAR.SYNC.DEFER_BLOCKING 0x0 ;  /* 0x0000000000007b1d */ /* 0x000fe20000010000 */
[----:B------:R-:W-:-:S13]  /*0900*/  ISETP.NE.AND P0, PT, R0, RZ, PT ;  /* 0x000000ff0000720c */ /* 0x000fda0003f05270 */
[----:B------:R-:W-:Y:S05]  /*0910*/  @P0 EXIT ;  /* 0x000000000000094d */ /* 0x000fea0003800000 */
[----:B------:R-:W-:Y:S01]  /*0920*/  VIADD R0, R8, 0xf3000000 ;  /* 0xf300000008007836 */ /* 0x000fe20000000000 */
[----:B------:R1:W2:Y:S01]  /*0930*/  MUFU.RSQ R3, R8 ;  /* 0x0000000800037308 */ /* 0x0002a20000001400 */
[----:B------:R-:W-:Y:S03]  /*0940*/  BSSY B0, `(.L_x_78) ;  /* 0x000000c000007945 */ /* 0x000fe60003800000 */
[----:B------:R-:W-:-:S13]  /*0950*/  ISETP.GT.U32.AND P0, PT, R0, 0x727fffff, PT ;  /* 0x727fffff0000780c */ /* 0x000fda0003f04070 */
[----:B-12---:R-:W-:Y:S05]  /*0960*/  @!P0 BRA `(.L_x_79) ;  /* 0x0000000000148947 */ /* 0x006fea0003800000 */
[----:B------:R-:W-:Y:S02]  /*0970*/  MOV R0, R8 ;  /* 0x0000000800007202 */ /* 0x000fe40000000f00 */
[----:B------:R-:W-:-:S07]  /*0980*/  MOV R8, 0x9a0 ;  /* 0x000009a000087802 */ /* 0x000fce0000000f00 */
[----:B0-----:R-:W-:Y:S05]  /*0990*/  CALL.REL.NOINC `($__internal_1_$__cuda_sm20_sqrt_rn_f32_slowpath) ;  /* 0x0000000400547944 */ /* 0x001fea0003c00000 */
[----:B------:R-:W-:Y:S01]  /*09a0*/  IMAD.MOV.U32 R7, RZ, RZ, R3 ;  /* 0x000000ffff077224 */ /* 0x000fe200078e0003 */
[----:B------:R-:W-:Y:S06]  /*09b0*/  BRA `(.L_x_80) ;  /* 0x0000000000107947 */ /* 0x000fec0003800000 */
.L_x_79:
[----:B------:R-:W-:Y:S01]  /*09c0*/  FMUL.FTZ R7, R8, R3 ;  /* 0x0000000308077220 */ /* 0x000fe20000410000 */
[----:B------:R-:W-:-:S03]  /*09d0*/  FMUL.FTZ R3, R3, 0.5 ;  /* 0x3f00000003037820 */ /* 0x000fc60000410000 */
[----:B------:R-:W-:-:S04]  /*09e0*/  FFMA R0, -R7, R7, R8 ;  /* 0x0000000707007223 */ /* 0x000fc80000000108 */
[----:B------:R-:W-:-:S07]  /*09f0*/  FFMA R7, R0, R3, R7 ;  /* 0x0000000300077223 */ /* 0x000fce0000000007 */
.L_x_80:
[----:B------:R-:W-:Y:S05]  /*0a00*/  BSYNC B0 ;  /* 0x0000000000007941 */ /* 0x000fea0003800000 */
.L_x_78:
[----:B0-----:R-:W0:Y:S02]  /*0a10*/  LDC.64 R4, c[0x0][0x228] ;  /* 0x00008a00ff047b82 */ /* 0x001e240000000a00 */
[----:B0-----:R-:W-:-:S05]  /*0a20*/  IMAD.WIDE.U32 R2, R2, 0x4, R4 ;  /* 0x0000000402027825 */ /* 0x001fca00078e0004 */
[----:B------:R-:W-:Y:S01]  /*0a30*/  STG.E desc[UR6][R2.64], R7 ;  /* 0x0000000702007986 */ /* 0x000fe2000c101906 */
[----:B------:R-:W-:Y:S05]  /*0a40*/  EXIT ;  /* 0x000000000000794d */ /* 0x000fea0003800000 */
.L_x_66:
[----:B------:R-:W-:Y:S01]  /*0a50*/  HFMA2.MMA R14, -RZ, RZ, 0, 1.847743988037109375e-06 ;  /* 0x0000001fff0e7435 */ /* 0x000fe200000001ff */
[----:B------:R-:W-:Y:S01]  /*0a60*/  MOV R12, R3 ;  /* 0x00000003000c7202 */ /* 0x000fe20000000f00 */
[----:B------:R-:W-:Y:S02]  /*0a70*/  IMAD.MOV.U32 R11, RZ, RZ, 0x10 ;  /* 0x00000010ff0b7424 */ /* 0x000fe400078e00ff */
[----:B------:R-:W-:-:S07]  /*0a80*/  IMAD.MOV.U32 R9, RZ, RZ, -0x1 ;  /* 0xffffffffff097424 */ /* 0x000fce00078e00ff */
[----:B------:R-:W-:Y:S05]  /*0a90*/  WARPSYNC.COLLECTIVE R9, `(.L_x_81) ;  /* 0x0000000009087348 */ /* 0x000fea0003c00000 */
[----:B------:R0:W1:Y:S02]  /*0aa0*/  SHFL.DOWN P0, R10, R12, R11, R14 ;  /* 0x0800000b0c0a7389 */ /* 0x000064000000000e */
[----:B01----:R-:W-:Y:S01]  /*0ab0*/  ENDCOLLECTIVE ;  /* 0x000000000000791b */ /* 0x003fe20003800000 */
.L_x_81:
[----:B------:R-:W-:Y:S01]  /*0ac0*/  IMAD.MOV.U32 R11, RZ, RZ, 0x8 ;  /* 0x00000008ff0b7424 */ /* 0x000fe200078e00ff */
[----:B------:R-:W-:-:S05]  /*0ad0*/  MOV R4, R10 ;  /* 0x0000000a00047202 */ /* 0x000fca0000000f00 */
[----:B------:R-:W-:-:S05]  /*0ae0*/  FADD R4, R4, R3 ;  /* 0x0000000304047221 */ /* 0x000fca0000000000 */
[----:B------:R-:W-:-:S07]  /*0af0*/  MOV R12, R4 ;  /* 0x00000004000c7202 */ /* 0x000fce0000000f00 */
[----:B------:R-:W-:Y:S05]  /*0b00*/  WARPSYNC.COLLECTIVE R9, `(.L_x_82) ;  /* 0x0000000009087348 */ /* 0x000fea0003c00000 */
[----:B------:R0:W1:Y:S02]  /*0b10*/  SHFL.DOWN P0, R10, R12, R11, R14 ;  /* 0x0800000b0c0a7389 */ /* 0x000064000000000e */
[----:B01----:R-:W-:Y:S01]  /*0b20*/  ENDCOLLECTIVE ;  /* 0x000000000000791b */ /* 0x003fe20003800000 */
.L_x_82:
[----:B------:R-:W-:Y:S01]  /*0b30*/  IMAD.MOV.U32 R11, RZ, RZ, 0x4 ;  /* 0x00000004ff0b7424 */ /* 0x000fe200078e00ff */
[----:B------:R-:W-:-:S05]  /*0b40*/  MOV R5, R10 ;  /* 0x0000000a00057202 */ /* 0x000fca0000000f00 */
[----:B------:R-:W-:-:S05]  /*0b50*/  FADD R5, R4, R5 ;  /* 0x0000000504057221 */ /* 0x000fca0000000000 */
[----:B------:R-:W-:-:S07]  /*0b60*/  MOV R12, R5 ;  /* 0x00000005000c7202 */ /* 0x000fce0000000f00 */
[----:B------:R-:W-:Y:S05]  /*0b70*/  WARPSYNC.COLLECTIVE R9, `(.L_x_83) ;  /* 0x0000000009087348 */ /* 0x000fea0003c00000 */
[----:B------:R0:W1:Y:S02]  /*0b80*/  SHFL.DOWN P0, R10, R12, R11, R14 ;  /* 0x0800000b0c0a7389 */ /* 0x000064000000000e */
[----:B01----:R-:W-:Y:S01]  /*0b90*/  ENDCOLLECTIVE ;  /* 0x000000000000791b */ /* 0x003fe20003800000 */
.L_x_83:
[----:B------:R-:W-:Y:S01]  /*0ba0*/  IMAD.MOV.U32 R11, RZ, RZ, 0x2 ;  /* 0x00000002ff0b7424 */ /* 0x000fe200078e00ff */
[----:B------:R-:W-:-:S05]  /*0bb0*/  MOV R6, R10 ;  /* 0x0000000a00067202 */ /* 0x000fca0000000f00 */
[----:B------:R-:W-:-:S05]  /*0bc0*/  FADD R6, R5, R6 ;  /* 0x0000000605067221 */ /* 0x000fca0000000000 */
[----:B------:R-:W-:-:S07]  /*0bd0*/  MOV R12, R6 ;  /* 0x00000006000c7202 */ /* 0x000fce0000000f00 */
[----:B------:R-:W-:Y:S05]  /*0be0*/  WARPSYNC.COLLECTIVE R9, `(.L_x_84) ;  /* 0x0000000009087348 */ /* 0x000fea0003c00000 */
[----:B------:R0:W1:Y:S02]  /*0bf0*/  SHFL.DOWN P0, R10, R12, R11, R14 ;  /* 0x0800000b0c0a7389 */ /* 0x000064000000000e */
[----:B01----:R-:W-:Y:S01]  /*0c00*/  ENDCOLLECTIVE ;  /* 0x000000000000791b */ /* 0x003fe20003800000 */
.L_x_84:
[----:B------:R-:W-:Y:S01]  /*0c10*/  IMAD.MOV.U32 R11, RZ, RZ, 0x1 ;  /* 0x00000001ff0b7424 */ /* 0x000fe200078e00ff */
[----:B------:R-:W-:-:S05]  /*0c20*/  MOV R7, R10 ;  /* 0x0000000a00077202 */ /* 0x000fca0000000f00 */
[----:B------:R-:W-:-:S05]  /*0c30*/  FADD R7, R6, R7 ;  /* 0x0000000706077221 */ /* 0x000fca0000000000 */
[----:B------:R-:W-:-:S07]  /*0c40*/  MOV R12, R7 ;  /* 0x00000007000c7202 */ /* 0x000fce0000000f00 */
[----:B------:R-:W-:Y:S05]  /*0c50*/  WARPSYNC.COLLECTIVE R9, `(.L_x_85) ;  /* 0x0000000009087348 */ /* 0x000fea0003c00000 */
[----:B------:R0:W1:Y:S02]  /*0c60*/  SHFL.DOWN P0, R10, R12, R11, R14 ;  /* 0x0800000b0c0a7389 */ /* 0x000064000000000e */
[----:B01----:R-:W-:Y:S01]  /*0c70*/  ENDCOLLECTIVE ;  /* 0x000000000000791b */ /* 0x003fe20003800000 */
.L_x_85:
[----:B------:R-:W-:Y:S01]  /*0c80*/  MOV R8, R10 ;  /* 0x0000000a00087202 */ /* 0x000fe20000000f00 */
[----:B------:R-:W-:Y:S06]  /*0c90*/  BRA `(.L_x_86) ;  /* 0xfffffff400a87947 */ /* 0x000fec000383ffff */
.L_x_77:
[----:B------:R-:W-:Y:S01]  /*0ca0*/  HFMA2.MMA R14, -RZ, RZ, 0, 1.847743988037109375e-06 ;  /* 0x0000001fff0e7435 */ /* 0x000fe200000001ff */
[----:B------:R-:W-:Y:S01]  /*0cb0*/  MOV R12, R6 ;  /* 0x00000006000c7202 */ /* 0x000fe20000000f00 */
[----:B------:R-:W-:Y:S01]  /*0cc0*/  IMAD.MOV.U32 R11, RZ, RZ, 0x10 ;  /* 0x00000010ff0b7424 */ /* 0x000fe200078e00ff */
[----:B------:R-:W-:-:S08]  /*0cd0*/  MOV R9, 0xffffffff ;  /* 0xffffffff00097802 */ /* 0x000fd00000000f00 */
[----:B------:R-:W-:Y:S05]  /*0ce0*/  WARPSYNC.COLLECTIVE R9, `(.L_x_87) ;  /* 0x0000000009087348 */ /* 0x000fea0003c00000 */
[----:B------:R0:W1:Y:S02]  /*0cf0*/  SHFL.DOWN P0, R10, R12, R11, R14 ;  /* 0x0800000b0c0a7389 */ /* 0x000064000000000e */
[----:B01----:R-:W-:Y:S01]  /*0d00*/  ENDCOLLECTIVE ;  /* 0x000000000000791b */ /* 0x003fe20003800000 */
.L_x_87:
[----:B------:R-:W-:Y:S01]  /*0d10*/  HFMA2.MMA R11, -RZ, RZ, 0, 4.76837158203125e-07 ;  /* 0x00000008ff0b7435 */ /* 0x000fe200000001ff */
[----:B------:R-:W-:-:S04]  /*0d20*/  IMAD.MOV.U32 R3, RZ, RZ, R10 ;  /* 0x000000ffff037224 */ /* 0x000fc800078e000a */
[----:B------:R-:W-:-:S05]  /*0d30*/  FADD R3, R3, R6 ;  /* 0x0000000603037221 */ /* 0x000fca0000000000 */
[----:B------:R-:W-:-:S07]  /*0d40*/  MOV R12, R3 ;  /* 0x00000003000c7202 */ /* 0x000fce0000000f00 */
[----:B------:R-:W-:Y:S05]  /*0d50*/  WARPSYNC.COLLECTIVE R9, `(.L_x_88) ;  /* 0x0000000009087348 */ /* 0x000fea0003c00000 */
[----:B------:R0:W1:Y:S02]  /*0d60*/  SHFL.DOWN P0, R10, R12, R11, R14 ;  /* 0x0800000b0c0a7389 */ /* 0x000064000000000e */
[----:B01----:R-:W-:Y:S01]  /*0d70*/  ENDCOLLECTIVE ;  /* 0x000000000000791b */ /* 0x003fe20003800000 */
.L_x_88:
[----:B------:R-:W-:Y:S01]  /*0d80*/  HFMA2.MMA R11, -RZ, RZ, 0, 2.384185791015625e-07 ;  /* 0x00000004ff0b7435 */ /* 0x000fe200000001ff */
[----:B------:R-:W-:-:S04]  /*0d90*/  IMAD.MOV.U32 R4, RZ, RZ, R10 ;  /* 0x000000ffff047224 */ /* 0x000fc800078e000a */
[----:B------:R-:W-:-:S05]  /*0da0*/  FADD R4, R3, R4 ;  /* 0x0000000403047221 */ /* 0x000fca0000000000 */
[----:B------:R-:W-:-:S07]  /*0db0*/  MOV R12, R4 ;  /* 0x00000004000c7202 */ /* 0x000fce0000000f00 */
[----:B------:R-:W-:Y:S05]  /*0dc0*/  WARPSYNC.COLLECTIVE R9, `(.L_x_89) ;  /* 0x0000000009087348 */ /* 0x000fea0003c00000 */
[----:B------:R0:W1:Y:S02]  /*0dd0*/  SHFL.DOWN P0, R10, R12, R11, R14 ;  /* 0x0800000b0c0a7389 */ /* 0x000064000000000e */
[----:B01----:R-:W-:Y:S01]  /*0de0*/  ENDCOLLECTIVE ;  /* 0x000000000000791b */ /* 0x003fe20003800000 */
.L_x_89:
[----:B------:R-:W-:Y:S01]  /*0df0*/  HFMA2.MMA R11, -RZ, RZ, 0, 1.1920928955078125e-07 ;  /* 0x00000002ff0b7435 */ /* 0x000fe200000001ff */
[----:B------:R-:W-:-:S04]  /*0e00*/  IMAD.MOV.U32 R5, RZ, RZ, R10 ;  /* 0x000000ffff057224 */ /* 0x000fc800078e000a */
[----:B------:R-:W-:-:S05]  /*0e10*/  FADD R5, R4, R5 ;  /* 0x0000000504057221 */ /* 0x000fca0000000000 */
[----:B------:R-:W-:-:S07]  /*0e20*/  MOV R12, R5 ;  /* 0x00000005000c7202 */ /* 0x000fce0000000f00 */
[----:B------:R-:W-:Y:S05]  /*0e30*/  WARPSYNC.COLLECTIVE R9, `(.L_x_90) ;  /* 0x0000000009087348 */ /* 0x000fea0003c00000 */
[----:B------:R0:W1:Y:S02]  /*0e40*/  SHFL.DOWN P0, R10, R12, R11, R14 ;  /* 0x0800000b0c0a7389 */ /* 0x000064000000000e */
[----:B01----:R-:W-:Y:S01]  /*0e50*/  ENDCOLLECTIVE ;  /* 0x000000000000791b */ /* 0x003fe20003800000 */
.L_x_90:
[----:B------:R-:W-:Y:S01]  /*0e60*/  HFMA2.MMA R11, -RZ, RZ, 0, 5.9604644775390625e-08 ;  /* 0x00000001ff0b7435 */ /* 0x000fe200000001ff */
[----:B------:R-:W-:-:S04]  /*0e70*/  IMAD.MOV.U32 R8, RZ, RZ, R10 ;  /* 0x000000ffff087224 */ /* 0x000fc800078e000a */
[----:B------:R-:W-:-:S05]  /*0e80*/  FADD R8, R5, R8 ;  /* 0x0000000805087221 */ /* 0x000fca0000000000 */
[----:B------:R-:W-:-:S07]  /*0e90*/  MOV R12, R8 ;  /* 0x00000008000c7202 */ /* 0x000fce0000000f00 */
[----:B------:R-:W-:Y:S05]  /*0ea0*/  WARPSYNC.COLLECTIVE R9, `(.L_x_91) ;  /* 0x0000000009087348 */ /* 0x000fea0003c00000 */
[----:B------:R0:W1:Y:S02]  /*0eb0*/  SHFL.DOWN P0, R10, R12, R11, R14 ;  /* 0x0800000b0c0a7389 */ /* 0x000064000000000e */
[----:B01----:R-:W-:Y:S01]  /*0ec0*/  ENDCOLLECTIVE ;  /* 0x000000000000791b */ /* 0x003fe20003800000 */
.L_x_91:
[----:B------:R-:W-:Y:S01]  /*0ed0*/  IMAD.MOV.U32 R7, RZ, RZ, R10 ;  /* 0x000000ffff077224 */ /* 0x000fe200078e000a */
[----:B------:R-:W-:Y:S06]  /*0ee0*/  BRA `(.L_x_92) ;  /* 0xfffffff800787947 */ /* 0x000fec000383ffff */
        .weak           $__internal_1_$__cuda_sm20_sqrt_rn_f32_slowpath
        .type           $__internal_1_$__cuda_sm20_sqrt_rn_f32_slowpath,@function
        .size           $__internal_1_$__cuda_sm20_sqrt_rn_f32_slowpath,(.L_x_198 - $__internal_1_$__cuda_sm20_sqrt_rn_f32_slowpath)
$__internal_1_$__cuda_sm20_sqrt_rn_f32_slowpath:
[----:B------:R-:W-:-:S13]  /*0ef0*/  LOP3.LUT P0, RZ, R0, 0x7fffffff, RZ, 0xc0, !PT ;  /* 0x7fffffff00ff7812 */ /* 0x000fda000780c0ff */
[----:B------:R-:W-:Y:S01]  /*0f00*/  @!P0 MOV R3, R0 ;  /* 0x0000000000038202 */ /* 0x000fe20000000f00 */
[----:B------:R-:W-:Y:S06]  /*0f10*/  @!P0 BRA `(.L_x_93) ;  /* 0x0000000000408947 */ /* 0x000fec0003800000 */
[----:B------:R-:W-:-:S13]  /*0f20*/  FSETP.GEU.FTZ.AND P0, PT, R0, RZ, PT ;  /* 0x000000ff0000720b */ /* 0x000fda0003f1e000 */
[----:B------:R-:W-:Y:S01]  /*0f30*/  @!P0 MOV R3, 0x7fffffff ;  /* 0x7fffffff00038802 */ /* 0x000fe20000000f00 */
        /* <DEDUP_REMOVED lines=9> */
[----:B------:R-:W-:Y:S02]  /*0fd0*/  @!P0 IMAD.MOV.U32 R3, RZ, RZ, R0 ;  /* 0x000000ffff038224 */ /* 0x000fe400078e0000 */
[----:B------:R-:W-:-:S04]  /*0fe0*/  @P0 FADD.FTZ R6, -R5, -RZ ;  /* 0x800000ff05060221 */ /* 0x000fc80000010100 */
[----:B------:R-:W-:-:S04]  /*0ff0*/  @P0 FFMA R6, R5, R6, R4 ;  /* 0x0000000605060223 */ /* 0x000fc80000000004 */
[----:B------:R-:W-:-:S04]  /*1000*/  @P0 FFMA R6, R6, R7, R5 ;  /* 0x0000000706060223 */ /* 0x000fc80000000005 */
[----:B------:R-:W-:-:S07]  /*1010*/  @P0 FMUL.FTZ R3, R6, 2.3283064365386962891e-10 ;  /* 0x2f80000006030820 */ /* 0x000fce0000410000 */
.L_x_93:
[----:B------:R-:W-:Y:S01]  /*1020*/  HFMA2.MMA R5, -RZ, RZ, 0, 0 ;  /* 0x00000000ff057435 */ /* 0x000fe200000001ff */
[----:B------:R-:W-:-:S05]  /*1030*/  MOV R4, R8 ;  /* 0x0000000800047202 */ /* 0x000fca0000000f00 */
[----:B------:R-:W-:Y:S05]  /*1040*/  RET.REL.NODEC R4 `(_ZN18transformer_engine19multi_tensor_l2norm7cleanupEPfS1_S1_S1_bi) ;  /* 0xffffffec04ec7950 */ /* 0x000fea0003c3ffff */
.L_x_94:
        /* <DEDUP_REMOVED lines=11> */
.L_x_198:


//--------------------- .text._Z25multi_tensor_apply_kernelI18TensorListMetadataILi1ELb0EEN18transformer_engine19multi_tensor_l2norm20UnscaleL2NormFunctorI13__nv_bfloat16EEJPfS7_S7_biEEvlPViT_T0_DpT1_ --------------------------
	.section	.text._Z25multi_tensor_apply_kernelI18TensorListMetadataILi1ELb0EEN18transformer_engine19multi_tensor_l2norm20UnscaleL2NormFunctorI13__nv_bfloat16EEJPfS7_S7_biEEvlPViT_T0_DpT1_,"ax",@progbits
	.align	128
        .global         _Z25multi_tensor_apply_kernelI18TensorListMetadataILi1ELb0EEN18transformer_engine19multi_tensor_l2norm20UnscaleL2NormFunctorI13__nv_bfloat16EEJPfS7_S7_biEEvlPViT_T0_DpT1_
        .type           _Z25multi_tensor_apply_kernelI18TensorListMetadataILi1ELb0EEN18transformer_engine19multi_tensor_l2norm20UnscaleL2NormFunctorI13__nv_bfloat16EEJPfS7_S7_biEEvlPViT_T0_DpT1_,@function
        .size           _Z25multi_tensor_apply_kernelI18TensorListMetadataILi1ELb0EEN18transformer_engine19multi_tensor_l2norm20UnscaleL2NormFunctorI13__nv_bfloat16EEJPfS7_S7_biEEvlPViT_T0_DpT1_,(.L_x_201 - _Z25multi_tensor_apply_kernelI18TensorListMetadataILi1ELb0EEN18transformer_engine19multi_tensor_l2norm20UnscaleL2NormFunctorI13__nv_bfloat16EEJPfS7_S7_biEEvlPViT_T0_DpT1_)
        .other          _Z25multi_tensor_apply_kernelI18TensorListMetadataILi1ELb0EEN18transformer_engine19multi_tensor_l2norm20UnscaleL2NormFunctorI13__nv_bfloat16EEJPfS7_S7_biEEvlPViT_T0_DpT1_,@"STO_CUDA_ENTRY STV_DEFAULT"
_Z25multi_tensor_apply_kernelI18TensorListMetadataILi1ELb0EEN18transformer_engine19multi_tensor_l2norm20UnscaleL2NormFunctorI13__nv_bfloat16EEJPfS7_S7_biEEvlPViT_T0_DpT1_:
.text._Z25multi_tensor_apply_kernelI18TensorListMetadataILi1ELb0EEN18transformer_engine19multi_tensor_l2norm20UnscaleL2NormFunctorI13__nv_bfloat16EEJPfS7_S7_biEEvlPViT_T0_DpT1_:
[----:B------:R-:W-:Y:S01]  /*0000*/  LDC R1, c[0x0][0x28] ;  /* 0x00000a00ff017b82 */ /* 0x000fe20000000800 */
[----:B------:R-:W0:Y:S01]  /*0010*/  S2R R0, SR_CTAID.X ;  /* 0x0000000000007919 */ /* 0x000e220000002500 */
[----:B------:R-:W-:-:S06]  /*0020*/  HFMA2.MMA R3, -RZ, RZ, 0, 9.5367431640625e-07 ;  /* 0x00000010ff037435 */ /* 0x000fcc00000001ff */
[----:B------:R-:W1:Y:S01]  /*0030*/  LDC R6, c[0x0][0x210] ;  /* 0x00008400ff067b82 */ /* 0x000e620000000800 */
[----:B------:R-:W-:-:S07]  /*0040*/  ULDC.64 UR6, c[0x0][0x208] ;  /* 0x0000820000067ab9 */ /* 0x000fce0000000a00 */
[----:B0-----:R-:W0:Y:S01]  /*0050*/  LDC.U8 R20, c[0x0][R0+0x748] ;  /* 0x0001d20000147b82 */ /* 0x001e220000000000 */
[----:B------:R-:W-:-:S07]  /*0060*/  IMAD R21, R0, 0x4, R3 ;  /* 0x0000000400157824 */ /* 0x000fce00078e0203 */
[----:B------:R-:W1:Y:S01]  /*0070*/  LDC R21, c[0x0][R21+0x878] ;  /* 0x00021e0015157b82 */ /* 0x000e620000000800 */
[C---:B0-----:R-:W-:Y:S01]  /*0080*/  IMAD R4, R20.reuse, 0x4, R3 ;  /* 0x0000000414047824 */ /* 0x041fe200078e0203 */
[----:B------:R-:W-:-:S06]  /*0090*/  LEA R5, R20, R3, 0x3 ;  /* 0x0000000314057211 */ /* 0x000fcc00078e18ff */
[----:B------:R-:W0:Y:S01]  /*00a0*/  LDC.64 R2, c[0x0][R5+0x210] ;  /* 0x0000840005027b82 */ /* 0x000e220000000a00 */
[----:B-1----:R-:W-:-:S07]  /*00b0*/  IMAD R7, R21, R6, RZ ;  /* 0x0000000615077224 */ /* 0x002fce00078e02ff */
[----:B------:R-:W1:Y:S01]  /*00c0*/  LDC R4, c[0x0][R4+0x580] ;  /* 0x0001600004047b82 */ /* 0x000e620000000800 */
[C---:B0-----:R-:W-:Y:S01]  /*00d0*/  LEA R8, R7.reuse, R2, 0x1 ;  /* 0x0000000207087211 */ /* 0x041fe200078e08ff */
[----:B------:R-:W-:-:S03]  /*00e0*/  IMAD.WIDE R2, R7, 0x2, R2 ;  /* 0x0000000207027825 */ /* 0x000fc600078e0202 */
[----:B------:R-:W-:Y:S01]  /*00f0*/  LOP3.LUT P1, RZ, R8, 0x7, RZ, 0xc0, !PT ;  /* 0x0000000708ff7812 */ /* 0x000fe2000782c0ff */
[----:B-1----:R-:W-:-:S05]  /*0100*/  IMAD.IADD R22, R4, 0x1, -R7 ;  /* 0x0000000104167824 */ /* 0x002fca00078e0a07 */
[----:B------:R-:W-:-:S04]  /*0110*/  LOP3.LUT P0, RZ, R22, 0x3, R6, 0xc8, !PT ;  /* 0x0000000316ff7812 */ /* 0x000fc8000780c806 */
[----:B------:R-:W-:-:S13]  /*0120*/  PLOP3.LUT P0, PT, P0, P1, PT, 0xa8, 0x0 ;  /* 0x000000000000781c */ /* 0x000fda0000703570 */
[----:B------:R-:W-:Y:S05]  /*0130*/  @P0 BRA `(.L_x_95) ;  /* 0x0000000000900947 */ /* 0x000fea0003800000 */
[----:B------:R-:W0:Y:S01]  /*0140*/  S2R R9, SR_TID.X ;  /* 0x0000000000097919 */ /* 0x000e220000002100 */
[----:B------:R-:W-:Y:S01]  /*0150*/  BSSY B0, `(.L_x_96) ;  /* 0x0000021000007945 */ /* 0x000fe20003800000 */
[----:B------:R-:W-:Y:S01]  /*0160*/  IMAD.MOV.U32 R23, RZ, RZ, RZ ;  /* 0x000000ffff177224 */ /* 0x000fe200078e00ff */
[----:B------:R-:W-:Y:S02]  /*0170*/  CS2R R24, SRZ ;  /* 0x0000000000187805 */ /* 0x000fe4000001ff00 */
[----:B------:R-:W-:Y:S02]  /*0180*/  MOV R26, RZ ;  /* 0x000000ff001a7202 */ /* 0x000fe40000000f00 */
[----:B0-----:R-:W-:-:S04]  /*0190*/  SHF.L.U32 R5, R9, 0x2, RZ ;  /* 0x0000000209057819 */ /* 0x001fc800000006ff */
[----:B------:R-:W-:-:S04]  /*01a0*/  ISETP.GE.AND P0, PT, R5, R6, PT ;  /* 0x000000060500720c */ /* 0x000fc80003f06270 */
[----:B------:R-:W-:-:S13]  /*01b0*/  ISETP.GE.OR P0, PT, R5, R22, P0 ;  /* 0x000000160500720c */ /* 0x000fda0000706670 */
[----:B------:R-:W-:Y:S05]  /*01c0*/  @P0 BRA `(.L_x_97) ;  /* 0x0000000000640947 */ /* 0x000fea0003800000 */
[----:B------:R-:W0:Y:S02]  /*01d0*/  LDC.64 R4, c[0x0][0xd98] ;  /* 0x00036600ff047b82 */ /* 0x000e240000000a00 */
[----:B0-----:R0:W5:Y:S06]  /*01e0*/  LDG.E R7, desc[UR6][R4.64] ;  /* 0x0000000604077981 */ /* 0x00116c000c1e1900 */
[----:B------:R-:W1:Y:S01]  /*01f0*/  LDC R8, c[0x0][RZ] ;  /* 0x00000000ff087b82 */ /* 0x000e620000000800 */
[----:B------:R-:W-:-:S07]  /*0200*/  IMAD.MOV.U32 R23, RZ, RZ, RZ ;  /* 0x000000ffff177224 */ /* 0x000fce00078e00ff */
.L_x_98:
[----:B0-----:R-:W-:-:S06]  /*0210*/  IMAD.WIDE R4, R9, 0x8, R2 ;  /* 0x0000000809047825 */ /* 0x001fcc00078e0202 */
[----:B------:R-:W2:Y:S01]  /*0220*/  LDG.E.64 R4, desc[UR6][R4.64] ;  /* 0x0000000604047981 */ /* 0x000ea2000c1e1b00 */
[----:B-1----:R-:W-:-:S05]  /*0230*/  IADD3 R9, R8, R9, RZ ;  /* 0x0000000908097210 */ /* 0x002fca0007ffe0ff */
[----:B------:R-:W-:-:S05]  /*0240*/  IMAD.SHL.U32 R11, R9, 0x4, RZ ;  /* 0x00000004090b7824 */ /* 0x000fca00078e00ff */
[C---:B------:R-:W-:Y:S02]  /*0250*/  ISETP.GE.AND P0, PT, R11.reuse, R6, PT ;  /* 0x000000060b00720c */ /* 0x040fe40003f06270 */
[----:B------:R-:W-:Y:S02]  /*0260*/  ISETP.LT.AND P1, PT, R11, R22, PT ;  /* 0x000000160b00720c */ /* 0x000fe40003f21270 */
[C-C-:B--2---:R-:W-:Y:S01]  /*0270*/  SHF.R.U64 R12, R4.reuse, 0x10, R5.reuse ;  /* 0x00000010040c7819 */ /* 0x144fe20000001205 */
[----:B------:R-:W-:Y:S01]  /*0280*/  IMAD.U32 R14, R5, 0x10000, RZ ;  /* 0x00010000050e7824 */ /* 0x000fe200078e00ff */
[----:B------:R-:W-:Y:S02]  /*0290*/  SHF.R.U32.HI R16, RZ, 0x10, R5 ;  /* 0x00000010ff107819 */ /* 0x000fe40000011605 */
[----:B------:R-:W-:Y:S01]  /*02a0*/  SHF.L.U32 R10, R4, 0x10, RZ ;  /* 0x00000010040a7819 */ /* 0x000fe200000006ff */
[----:B-----5:R-:W-:Y:S01]  /*02b0*/  FMUL R11, R7, R14 ;  /* 0x0000000e070b7220 */ /* 0x020fe20000400000 */
[----:B------:R-:W-:Y:S01]  /*02c0*/  SHF.L.U32 R12, R12, 0x10, RZ ;  /* 0x000000100c0c7819 */ /* 0x000fe200000006ff */
[----:B------:R-:W-:-:S02]  /*02d0*/  IMAD.U32 R16, R16, 0x10000, RZ ;  /* 0x0001000010107824 */ /* 0x000fc400078e00ff */
[----:B------:R-:W-:Y:S01]  /*02e0*/  FMUL R5, R10, R7 ;  /* 0x000000070a057220 */ /* 0x000fe20000400000 */
[----:B------:R-:W-:Y:S01]  /*02f0*/  FFMA R24, R11, R11, R24 ;  /* 0x0000000b0b187223 */ /* 0x000fe20000000018 */
[C---:B------:R-:W-:Y:S01]  /*0300*/  FMUL R12, R7.reuse, R12 ;  /* 0x0000000c070c7220 */ /* 0x040fe20000400000 */
[----:B------:R-:W-:Y:S01]  /*0310*/  FMUL R16, R7, R16 ;  /* 0x0000001007107220 */ /* 0x000fe20000400000 */
[----:B------:R-:W-:Y:S02]  /*0320*/  FFMA R26, R5, R5, R26 ;  /* 0x00000005051a7223 */ /* 0x000fe4000000001a */
[----:B------:R-:W-:Y:S01]  /*0330*/  FFMA R25, R12, R12, R25 ;  /* 0x0000000c0c197223 */ /* 0x000fe20000000019 */
[----:B------:R-:W-:Y:S01]  /*0340*/  FFMA R23, R16, R16, R23 ;  /* 0x0000001010177223 */ /* 0x000fe20000000017 */
[----:B------:R-:W-:Y:S06]  /*0350*/  @!P0 BRA P1, `(.L_x_98) ;  /* 0xfffffffc00ac8947 */ /* 0x000fec000083ffff */
.L_x_97:
[----:B------:R-:W-:Y:S05]  /*0360*/  BSYNC B0 ;  /* 0x0000000000007941 */ /* 0x000fea0003800000 */
.L_x_96:
[----:B------:R-:W-:Y:S05]  /*0370*/  BRA `(.L_x_99) ;  /* 0x0000000000e47947 */ /* 0x000fea0003800000 */
.L_x_95:
[----:B------:R-:W-:-:S04]  /*0380*/  ISETP.GT.AND P0, PT, R6, RZ, PT ;  /* 0x000000ff0600720c */ /* 0x000fc80003f04270 */
[----:B------:R-:W-:-:S13]  /*0390*/  ISETP.GT.AND P0, PT, R22, RZ, P0 ;  /* 0x000000ff1600720c */ /* 0x000fda0000704270 */
[----:B------:R-:W-:Y:S02]  /*03a0*/  @!P0 MOV R23, RZ ;  /* 0x000000ff00178202 */ /* 0x000fe40000000f00 */
[----:B------:R-:W-:Y:S01]  /*03b0*/  @!P0 CS2R R24, SRZ ;  /* 0x0000000000188805 */ /* 0x000fe2000001ff00 */
[----:B------:R-:W-:Y:S01]  /*03c0*/  @!P0 IMAD.MOV.U32 R26, RZ, RZ, RZ ;  /* 0x000000ffff1a8224 */ /* 0x000fe200078e00ff */
[----:B------:R-:W-:Y:S06]  /*03d0*/  @!P0 BRA `(.L_x_99) ;  /* 0x0000000000cc8947 */ /* 0x000fec0003800000 */
[----:B------:R-:W0:Y:S01]  /*03e0*/  S2R R28, SR_TID.X ;  /* 0x00000000001c7919 */ /* 0x000e220000002100 */
[----:B------:R-:W1:Y:S01]  /*03f0*/  LDC R27, c[0x0][0x210] ;  /* 0x00008400ff1b7b82 */ /* 0x000e620000000800 */
[----:B------:R-:W-:Y:S01]  /*0400*/  HFMA2.MMA R23, -RZ, RZ, 0, 0 ;  /* 0x00000000ff177435 */ /* 0x000fe200000001ff */
[----:B------:R-:W-:Y:S01]  /*0410*/  CS2R R24, SRZ ;  /* 0x0000000000187805 */ /* 0x000fe2000001ff00 */
[----:B------:R-:W-:Y:S01]  /*0420*/  IMAD.MOV.U32 R26, RZ, RZ, RZ ;  /* 0x000000ffff1a7224 */ /* 0x000fe200078e00ff */
[----:B------:R-:W-:Y:S01]  /*0430*/  ULDC UR5, c[0x0][0x0] ;  /* 0x0000000000057ab9 */ /* 0x000fe20000000800 */
[----:B------:R-:W-:-:S07]  /*0440*/  UMOV UR4, URZ ;  /* 0x0000003f00047c82 */ /* 0x000fce0008000000 */
.L_x_100:
[----:B0-----:R-:W-:-:S04]  /*0450*/  IADD3 R13, R28, UR4, RZ ;  /* 0x000000041c0d7c10 */ /* 0x001fc8000fffe0ff */
[C---:B-1----:R-:W-:Y:S01]  /*0460*/  ISETP.GE.AND P0, PT, R13.reuse, R27, PT ;  /* 0x0000001b0d00720c */ /* 0x042fe20003f06270 */
[----:B------:R-:W-:-:S03]  /*0470*/  VIADD R15, R13, UR5 ;  /* 0x000000050d0f7c36 */ /* 0x000fc60008000000 */
[-C--:B------:R-:W-:Y:S02]  /*0480*/  ISETP.GE.OR P0, PT, R13, R22.reuse, P0 ;  /* 0x000000160d00720c */ /* 0x080fe40000706670 */
[C---:B------:R-:W-:Y:S02]  /*0490*/  IADD3 R17, R15.reuse, UR5, RZ ;  /* 0x000000050f117c10 */ /* 0x040fe4000fffe0ff */
[-C--:B------:R-:W-:Y:S02]  /*04a0*/  ISETP.GE.AND P1, PT, R15, R27.reuse, PT ;  /* 0x0000001b0f00720c */ /* 0x080fe40003f26270 */
[C---:B------:R-:W-:Y:S01]  /*04b0*/  ISETP.GE.AND P2, PT, R17.reuse, R27, PT ;  /* 0x0000001b1100720c */ /* 0x040fe20003f46270 */
[----:B------:R-:W-:Y:S01]  /*04c0*/  VIADD R19, R17, UR5 ;  /* 0x0000000511137c36 */ /* 0x000fe20008000000 */
[-C--:B------:R-:W-:Y:S02]  /*04d0*/  ISETP.GE.OR P1, PT, R15, R22.reuse, P1 ;  /* 0x000000160f00720c */ /* 0x080fe40000f26670 */
[----:B------:R-:W-:-:S02]  /*04e0*/  ISETP.GE.OR P2, PT, R17, R22, P2 ;  /* 0x000000161100720c */ /* 0x000fc40001746670 */
[----:B------:R-:W-:Y:S01]  /*04f0*/  ISETP.GE.AND P3, PT, R19, R27, PT ;  /* 0x0000001b1300720c */ /* 0x000fe20003f66270 */
[----:B------:R-:W0:Y:S01]  /*0500*/  @!P0 LDC.64 R4, c[0x0][0xd98] ;  /* 0x00036600ff048b82 */ /* 0x000e220000000a00 */
[----:B------:R-:W-:Y:S02]  /*0510*/  @!P0 IMAD.WIDE R12, R13, 0x2, R2 ;  /* 0x000000020d0c8825 */ /* 0x000fe400078e0202 */
[----:B------:R-:W-:-:S04]  /*0520*/  ISETP.GE.OR P3, PT, R19, R22, P3 ;  /* 0x000000161300720c */ /* 0x000fc80001f66670 */
[----:B------:R-:W2:Y:S01]  /*0530*/  @!P0 LDG.E.U16 R12, desc[UR6][R12.64] ;  /* 0x000000060c0c8981 */ /* 0x000ea2000c1e1500 */
[----:B------:R-:W1:Y:S01]  /*0540*/  @!P1 LDC.64 R6, c[0x0][0xd98] ;  /* 0x00036600ff069b82 */ /* 0x000e620000000a00 */
[----:B------:R-:W-:-:S04]  /*0550*/  @!P1 IMAD.WIDE R14, R15, 0x2, R2 ;  /* 0x000000020f0e9825 */ /* 0x000fc800078e0202 */
[--C-:B------:R-:W-:Y:S02]  /*0560*/  @!P2 IMAD.WIDE R16, R17, 0x2, R2.reuse ;  /* 0x000000021110a825 */ /* 0x100fe400078e0202 */
[----:B------:R-:W3:Y:S01]  /*0570*/  @!P1 LDG.E.U16 R14, desc[UR6][R14.64] ;  /* 0x000000060e0e9981 */ /* 0x000ee2000c1e1500 */
[----:B------:R-:W4:Y:S01]  /*0580*/  @!P2 LDC.64 R8, c[0x0][0xd98] ;  /* 0x00036600ff08ab82 */ /* 0x000f220000000a00 */
[----:B------:R-:W-:Y:S02]  /*0590*/  @!P3 IMAD.WIDE R18, R19, 0x2, R2 ;  /* 0x000000021312b825 */ /* 0x000fe400078e0202 */
[----:B------:R-:W5:Y:S04]  /*05a0*/  @!P2 LDG.E.U16 R16, desc[UR6][R16.64] ;  /* 0x000000061010a981 */ /* 0x000f68000c1e1500 */
[----:B------:R-:W5:Y:S01]  /*05b0*/  @!P3 LDG.E.U16 R18, desc[UR6][R18.64] ;  /* 0x000000061212b981 */ /* 0x000f62000c1e1500 */
[----:B------:R-:W4:Y:S03]  /*05c0*/  @!P3 LDC.64 R10, c[0x0][0xd98] ;  /* 0x00036600ff0abb82 */ /* 0x000f260000000a00 */
[----:B0-----:R-:W5:Y:S04]  /*05d0*/  @!P0 LDG.E R4, desc[UR6][R4.64] ;  /* 0x0000000604048981 */ /* 0x001f68000c1e1900 */
[----:B-1----:R-:W5:Y:S04]  /*05e0*/  @!P1 LDG.E R7, desc[UR6][R6.64] ;  /* 0x0000000606079981 */ /* 0x002f68000c1e1900 */
[----:B----4-:R-:W4:Y:S04]  /*05f0*/  @!P2 LDG.E R9, desc[UR6][R8.64] ;  /* 0x000000060809a981 */ /* 0x010f28000c1e1900 */
[----:B------:R-:W4:Y:S01]  /*0600*/  @!P3 LDG.E R11, desc[UR6][R10.64] ;  /* 0x000000060a0bb981 */ /* 0x000f22000c1e1900 */
[----:B------:R-:W-:-:S06]  /*0610*/  ULEA UR4, UR5, UR4, 0x2 ;  /* 0x0000000405047291 */ /* 0x000fcc000f8e103f */
[----:B------:R-:W-:Y:S02]  /*0620*/  ISETP.LE.AND P4, PT, R27, UR4, PT ;  /* 0x000000041b007c0c */ /* 0x000fe4000bf83270 */
[----:B------:R-:W-:Y:S02]  /*0630*/  ISETP.GT.AND P5, PT, R22, UR4, PT ;  /* 0x0000000416007c0c */ /* 0x000fe4000bfa4270 */
[----:B--2---:R-:W-:Y:S01]  /*0640*/  @!P0 SHF.L.U32 R29, R12, 0x10, RZ ;  /* 0x000000100c1d8819 */ /* 0x004fe200000006ff */
[----:B---3--:R-:W-:Y:S01]  /*0650*/  @!P1 IMAD.U32 R14, R14, 0x10000, RZ ;  /* 0x000100000e0e9824 */ /* 0x008fe200078e00ff */
[----:B-----5:R-:W-:-:S03]  /*0660*/  @!P2 SHF.L.U32 R12, R16, 0x10, RZ ;  /* 0x00000010100ca819 */ /* 0x020fc600000006ff */
[----:B------:R-:W-:Y:S01]  /*0670*/  @!P0 FMUL R29, R29, R4 ;  /* 0x000000041d1d8220 */ /* 0x000fe20000400000 */
[----:B------:R-:W-:Y:S02]  /*0680*/  @!P3 IMAD.U32 R4, R18, 0x10000, RZ ;  /* 0x000100001204b824 */ /* 0x000fe400078e00ff */
[----:B------:R-:W-:Y:S01]  /*0690*/  @!P1 FMUL R14, R7, R14 ;  /* 0x0000000e070e9220 */ /* 0x000fe20000400000 */
[----:B------:R-:W-:-:S03]  /*06a0*/  @!P0 FFMA R26, R29, R29, R26 ;  /* 0x0000001d1d1a8223 */ /* 0x000fc6000000001a */
[----:B------:R-:W-:Y:S01]  /*06b0*/  @!P1 FFMA R25, R14, R14, R25 ;  /* 0x0000000e0e199223 */ /* 0x000fe20000000019 */
[----:B----4-:R-:W-:-:S04]  /*06c0*/  @!P2 FMUL R5, R9, R12 ;  /* 0x0000000c0905a220 */ /* 0x010fc80000400000 */
[----:B------:R-:W-:Y:S01]  /*06d0*/  @!P2 FFMA R24, R5, R5, R24 ;  /* 0x000000050518a223 */ /* 0x000fe20000000018 */
[----:B------:R-:W-:-:S04]  /*06e0*/  @!P3 FMUL R4, R11, R4 ;  /* 0x000000040b04b220 */ /* 0x000fc80000400000 */
[----:B------:R-:W-:Y:S01]  /*06f0*/  @!P3 FFMA R23, R4, R4, R23 ;  /* 0x000000040417b223 */ /* 0x000fe20000000017 */
[----:B------:R-:W-:Y:S06]  /*0700*/  @!P4 BRA P5, `(.L_x_100) ;  /* 0xfffffffc0050c947 */ /* 0x000fec000283ffff */
.L_x_99:
[----:B------:R-:W-:Y:S01]  /*0710*/  ULDC UR8, c[0x0][0x0] ;  /* 0x0000000000087ab9 */ /* 0x000fe20000000800 */
[----:B------:R-:W0:Y:S01]  /*0720*/  S2R R3, SR_TID.Y ;  /* 0x0000000000037919 */ /* 0x000e220000002200 */
[----:B------:R-:W1:Y:S01]  /*0730*/  LDC R5, c[0x0][0x4] ;  /* 0x00000100ff057b82 */ /* 0x000e620000000800 */
[----:B------:R-:W-:Y:S01]  /*0740*/  FADD R26, RZ, R26 ;  /* 0x0000001aff1a7221 */ /* 0x000fe20000000000 */
[----:B------:R-:W-:Y:S01]  /*0750*/  UMOV UR4, 0x400 ;  /* 0x0000040000047882 */ /* 0x000fe20000000000 */
[----:B------:R-:W0:Y:S02]  /*0760*/  S2R R2, SR_TID.X ;  /* 0x0000000000027919 */ /* 0x000e240000002100 */
[----:B------:R-:W-:-:S03]  /*0770*/  FADD R25, R26, R25 ;  /* 0x000000191a197221 */ /* 0x000fc60000000000 */
[----:B------:R-:W2:Y:S01]  /*0780*/  S2UR UR5, SR_CgaCtaId ;  /* 0x00000000000579c3 */ /* 0x000ea20000008800 */
[----:B------:R-:W-:-:S04]  /*0790*/  FADD R24, R25, R24 ;  /* 0x0000001819187221 */ /* 0x000fc80000000000 */
[----:B------:R-:W-:Y:S01]  /*07a0*/  FADD R23, R24, R23 ;  /* 0x0000001718177221 */ /* 0x000fe20000000000 */
[----:B-1----:R-:W-:-:S05]  /*07b0*/  IMAD R5, R5, UR8, RZ ;  /* 0x0000000805057c24 */ /* 0x002fca000f8e02ff */
[C---:B------:R-:W-:Y:S02]  /*07c0*/  ISETP.GE.AND P2, PT, R5.reuse, 0x40, PT ;  /* 0x000000400500780c */ /* 0x040fe40003f46270 */
[----:B------:R-:W-:Y:S01]  /*07d0*/  ISETP.GE.AND P0, PT, R5, 0x80, PT ;  /* 0x000000800500780c */ /* 0x000fe20003f06270 */
[----:B--2---:R-:W-:Y:S01]  /*07e0*/  ULEA UR4, UR5, UR4, 0x18 ;  /* 0x0000000405047291 */ /* 0x004fe2000f8ec03f */
[----:B0-----:R-:W-:-:S05]  /*07f0*/  IMAD R3, R3, UR8, R2 ;  /* 0x0000000803037c24 */ /* 0x001fca000f8e0202 */
[C---:B------:R-:W-:Y:S02]  /*0800*/  LEA R4, R3.reuse, UR4, 0x2 ;  /* 0x0000000403047c11 */ /* 0x040fe4000f8e10ff */
[----:B------:R-:W-:-:S03]  /*0810*/  ISETP.GT.AND P1, PT, R3, 0x1f, PT ;  /* 0x0000001f0300780c */ /* 0x000fc60003f24270 */
[----:B------:R0:W-:Y:S01]  /*0820*/  @P2 STS [R4], R23 ;  /* 0x0000001704002388 */ /* 0x0001e20000000800 */
[----:B------:R-:W-:Y:S06]  /*0830*/  @P2 BAR.SYNC.DEFER_BLOCKING 0x0 ;  /* 0x0000000000002b1d */ /* 0x000fec0000010000 */
[----:B------:R-:W-:Y:S05]  /*0840*/  @!P0 BRA `(.L_x_101) ;  /* 0x00000000002c8947 */ /* 0x000fea0003800000 */
.L_x_102:
        /* <DEDUP_REMOVED lines=11> */
.L_x_101:
        /* <DEDUP_REMOVED lines=15> */
.L_x_110:
[----:B-1----:R-:W-:-:S07]  /*09f0*/  FADD R11, R5, R8 ;  /* 0x00000008050b7221 */ /* 0x002fce0000000000 */
.L_x_103:
[----:B------:R-:W-:Y:S05]  /*0a00*/  WARPSYNC.ALL ;  /* 0x0000000000007948 */ /* 0x000fea0003800000 */
[----:B------:R-:W-:Y:S01]  /*0a10*/  BAR.SYNC.DEFER_BLOCKING 0x0 ;  /* 0x0000000000007b1d */ /* 0x000fe20000010000 */
[----:B------:R-:W-:-:S13]  /*0a20*/  ISETP.NE.AND P0, PT, R2, RZ, PT ;  /* 0x000000ff0200720c */ /* 0x000fda0003f05270 */
[----:B------:R-:W-:Y:S05]  /*0a30*/  @P0 EXIT ;  /* 0x000000000000094d */ /* 0x000fea0003800000 */
[----:B------:R-:W-:Y:S01]  /*0a40*/  FSETP.GEU.AND P0, PT, |R11|, +INF , PT ;  /* 0x7f8000000b00780b */ /* 0x000fe20003f0e200 */
[----:B0-----:R-:W0:Y:S01]  /*0a50*/  LDC.64 R4, c[0x0][0xda0] ;  /* 0x00036800ff047b82 */ /* 0x001e220000000a00 */
[----:B------:R-:W-:-:S11]  /*0a60*/  ULDC.U8 UR4, c[0x0][0xdb0] ;  /* 0x00036c0000047ab9 */ /* 0x000fd60000000000 */
[----:B------:R-:W1:Y:S01]  /*0a70*/  @P0 LDC.64 R2, c[0x0][0x218] ;  /* 0x00008600ff020b82 */ /* 0x000e620000000a00 */
[----:B------:R-:W-:Y:S01]  /*0a80*/  @P0 IMAD.MOV.U32 R9, RZ, RZ, 0x1 ;  /* 0x00000001ff090424 */ /* 0x000fe200078e00ff */
[----:B0-----:R-:W-:-:S04]  /*0a90*/  LEA R4, P1, R0, R4, 0x2 ;  /* 0x0000000400047211 */ /* 0x001fc800078210ff */
[----:B------:R-:W-:Y:S01]  /*0aa0*/  LEA.HI.X R5, R0, R5, RZ, 0x2, P1 ;  /* 0x0000000500057211 */ /* 0x000fe200008f14ff */
[----:B-1----:R0:W-:Y:S04]  /*0ab0*/  @P0 STG.E.STRONG.SYS desc[UR6][R2.64], R9 ;  /* 0x0000000902000986 */ /* 0x0021e8000c115906 */
[----:B------:R-:W2:Y:S01]  /*0ac0*/  LDG.E R0, desc[UR6][R4.64] ;  /* 0x0000000604007981 */ /* 0x000ea2000c1e1900 */
[----:B------:R-:W-:-:S06]  /*0ad0*/  UPRMT UR4, UR4, 0x8880, URZ ;  /* 0x0000888004047896 */ /* 0x000fcc000800003f */
[----:B------:R-:W-:Y:S01]  /*0ae0*/  ISETP.NE.AND P0, PT, RZ, UR4, PT ;  /* 0x00000004ff007c0c */ /* 0x000fe2000bf05270 */
[----:B--2---:R-:W-:-:S05]  /*0af0*/  FADD R7, R11, R0 ;  /* 0x000000000b077221 */ /* 0x004fca0000000000 */
[----:B------:R0:W-:Y:S07]  /*0b00*/  STG.E desc[UR6][R4.64], R7 ;  /* 0x0000000704007986 */ /* 0x0001ee000c101906 */
[----:B------:R-:W-:Y:S05]  /*0b10*/  @!P0 EXIT ;  /* 0x000000000000894d */ /* 0x000fea0003800000 */
[----:B0-----:R-:W0:Y:S01]  /*0b20*/  LDC.64 R2, c[0x0][0xda8] ;  /* 0x00036a00ff027b82 */ /* 0x001e220000000a00 */
[----:B------:R-:W-:Y:S02]  /*0b30*/  ULDC UR4, c[0x0][0xd88] ;  /* 0x0003620000047ab9 */ /* 0x000fe40000000800 */
[----:B------:R-:W-:Y:S01]  /*0b40*/  IADD3 R20, R20, UR4, RZ ;  /* 0x0000000414147c10 */ /* 0x000fe2000fffe0ff */
[----:B------:R-:W-:-:S04]  /*0b50*/  ULDC UR4, c[0x0][0xdb4] ;  /* 0x00036d0000047ab9 */ /* 0x000fc80000000800 */
[----:B------:R-:W-:-:S04]  /*0b60*/  IMAD R21, R20, UR4, R21 ;  /* 0x0000000414157c24 */ /* 0x000fc8000f8e0215 */
[----:B0-----:R-:W-:-:S05]  /*0b70*/  IMAD.WIDE R2, R21, 0x4, R2 ;  /* 0x0000000415027825 */ /* 0x001fca00078e0202 */
[----:B------:R-:W-:Y:S01]  /*0b80*/  STG.E desc[UR6][R2.64], R11 ;  /* 0x0000000b02007986 */ /* 0x000fe2000c101906 */
[----:B------:R-:W-:Y:S05]  /*0b90*/  EXIT ;  /* 0x000000000000794d */ /* 0x000fea0003800000 */
.L_x_104:
[----:B------:R-:W-:Y:S01]  /*0ba0*/  HFMA2.MMA R12, -RZ, RZ, 0, 1.847743988037109375e-06 ;  /* 0x0000001fff0c7435 */ /* 0x000fe200000001ff */
[----:B------:R-:W-:Y:S01]  /*0bb0*/  MOV R10, R23 ;  /* 0x00000017000a7202 */ /* 0x000fe20000000f00 */
[----:B------:R-:W-:Y:S01]  /*0bc0*/  IMAD.MOV.U32 R9, RZ, RZ, 0x10 ;  /* 0x00000010ff097424 */ /* 0x000fe200078e00ff */
[----:B------:R-:W-:-:S08]  /*0bd0*/  MOV R7, 0xffffffff ;  /* 0xffffffff00077802 */ /* 0x000fd00000000f00 */
[----:B------:R-:W-:Y:S05]  /*0be0*/  WARPSYNC.COLLECTIVE R7, `(.L_x_105) ;  /* 0x0000000007087348 */ /* 0x000fea0003c00000 */
[----:B------:R0:W1:Y:S02]  /*0bf0*/  SHFL.DOWN P0, R8, R10, R9, R12 ;  /* 0x080000090a087389 */ /* 0x000064000000000c */
[----:B01----:R-:W-:Y:S01]  /*0c00*/  ENDCOLLECTIVE ;  /* 0x000000000000791b */ /* 0x003fe20003800000 */
.L_x_105:
[----:B------:R-:W-:Y:S01]  /*0c10*/  HFMA2.MMA R9, -RZ, RZ, 0, 4.76837158203125e-07 ;  /* 0x00000008ff097435 */ /* 0x000fe200000001ff */
[----:B------:R-:W-:-:S04]  /*0c20*/  IMAD.MOV.U32 R4, RZ, RZ, R8 ;  /* 0x000000ffff047224 */ /* 0x000fc800078e0008 */
[----:B------:R-:W-:-:S05]  /*0c30*/  FADD R4, R4, R23 ;  /* 0x0000001704047221 */ /* 0x000fca0000000000 */
[----:B------:R-:W-:-:S07]  /*0c40*/  MOV R10, R4 ;  /* 0x00000004000a7202 */ /* 0x000fce0000000f00 */
[----:B------:R-:W-:Y:S05]  /*0c50*/  WARPSYNC.COLLECTIVE R7, `(.L_x_106) ;  /* 0x0000000007087348 */ /* 0x000fea0003c00000 */
[----:B------:R0:W1:Y:S02]  /*0c60*/  SHFL.DOWN P0, R8, R10, R9, R12 ;  /* 0x080000090a087389 */ /* 0x000064000000000c */
[----:B01----:R-:W-:Y:S01]  /*0c70*/  ENDCOLLECTIVE ;  /* 0x000000000000791b */ /* 0x003fe20003800000 */
.L_x_106:
[----:B------:R-:W-:Y:S01]  /*0c80*/  HFMA2.MMA R9, -RZ, RZ, 0, 2.384185791015625e-07 ;  /* 0x00000004ff097435 */ /* 0x000fe200000001ff */
[----:B------:R-:W-:-:S04]  /*0c90*/  IMAD.MOV.U32 R3, RZ, RZ, R8 ;  /* 0x000000ffff037224 */ /* 0x000fc800078e0008 */
[----:B------:R-:W-:-:S05]  /*0ca0*/  FADD R3, R4, R3 ;  /* 0x0000000304037221 */ /* 0x000fca0000000000 */
[----:B------:R-:W-:-:S07]  /*0cb0*/  MOV R10, R3 ;  /* 0x00000003000a7202 */ /* 0x000fce0000000f00 */
[----:B------:R-:W-:Y:S05]  /*0cc0*/  WARPSYNC.COLLECTIVE R7, `(.L_x_107) ;  /* 0x0000000007087348 */ /* 0x000fea0003c00000 */
[----:B------:R0:W1:Y:S02]  /*0cd0*/  SHFL.DOWN P0, R8, R10, R9, R12 ;  /* 0x080000090a087389 */ /* 0x000064000000000c */
[----:B01----:R-:W-:Y:S01]  /*0ce0*/  ENDCOLLECTIVE ;  /* 0x000000000000791b */ /* 0x003fe20003800000 */
.L_x_107:
[----:B------:R-:W-:Y:S01]  /*0cf0*/  HFMA2.MMA R9, -RZ, RZ, 0, 1.1920928955078125e-07 ;  /* 0x00000002ff097435 */ /* 0x000fe200000001ff */
[----:B------:R-:W-:-:S04]  /*0d00*/  IMAD.MOV.U32 R6, RZ, RZ, R8 ;  /* 0x000000ffff067224 */ /* 0x000fc800078e0008 */
[----:B------:R-:W-:-:S05]  /*0d10*/  FADD R6, R3, R6 ;  /* 0x0000000603067221 */ /* 0x000fca0000000000 */
[----:B------:R-:W-:-:S07]  /*0d20*/  MOV R10, R6 ;  /* 0x00000006000a7202 */ /* 0x000fce0000000f00 */
[----:B------:R-:W-:Y:S05]  /*0d30*/  WARPSYNC.COLLECTIVE R7, `(.L_x_108) ;  /* 0x0000000007087348 */ /* 0x000fea0003c00000 */
[----:B------:R0:W1:Y:S02]  /*0d40*/  SHFL.DOWN P0, R8, R10, R9, R12 ;  /* 0x080000090a087389 */ /* 0x000064000000000c */
[----:B01----:R-:W-:Y:S01]  /*0d50*/  ENDCOLLECTIVE ;  /* 0x000000000000791b */ /* 0x003fe20003800000 */
.L_x_108:
[----:B------:R-:W-:Y:S01]  /*0d60*/  HFMA2.MMA R9, -RZ, RZ, 0, 5.9604644775390625e-08 ;  /* 0x00000001ff097435 */ /* 0x000fe200000001ff */
[----:B------:R-:W-:-:S04]  /*0d70*/  IMAD.MOV.U32 R5, RZ, RZ, R8 ;  /* 0x000000ffff057224 */ /* 0x000fc800078e0008 */
[----:B------:R-:W-:-:S05]  /*0d80*/  FADD R5, R6, R5 ;  /* 0x0000000506057221 */ /* 0x000fca0000000000 */
[----:B------:R-:W-:-:S07]  /*0d90*/  MOV R10, R5 ;  /* 0x00000005000a7202 */ /* 0x000fce0000000f00 */
[----:B------:R-:W-:Y:S05]  /*0da0*/  WARPSYNC.COLLECTIVE R7, `(.L_x_109) ;  /* 0x0000000007087348 */ /* 0x000fea0003c00000 */
[----:B------:R0:W1:Y:S02]  /*0db0*/  SHFL.DOWN P0, R8, R10, R9, R12 ;  /* 0x080000090a087389 */ /* 0x000064000000000c */
[----:B01----:R-:W-:Y:S01]  /*0dc0*/  ENDCOLLECTIVE ;  /* 0x000000000000791b */ /* 0x003fe20003800000 */
.L_x_109:
[----:B------:R-:W-:Y:S05]  /*0dd0*/  BRA `(.L_x_110) ;  /* 0xfffffffc00047947 */ /* 0x000fea000383ffff */
.L_x_111:
        /* <DEDUP_REMOVED lines=10> */
.L_x_201:


//--------------------- .text._Z25multi_tensor_apply_kernelI18TensorListMetadataILi1ELb0EEN18transformer_engine19multi_tensor_l2norm20UnscaleL2NormFunctorI6__halfEEJPfS7_S7_biEEvlPViT_T0_DpT1_ --------------------------
	.section	.text._Z25multi_tensor_apply_kernelI18TensorListMetadataILi1ELb0EEN18transformer_engine19multi_tensor_l2norm20UnscaleL2NormFunctorI6__halfEEJPfS7_S7_biEEvlPViT_T0_DpT1_,"ax",@progbits
	.align	128
        .global         _Z25multi_tensor_apply_kernelI18TensorListMetadataILi1ELb0EEN18transformer_engine19multi_tensor_l2norm20UnscaleL2NormFunctorI6__halfEEJPfS7_S7_biEEvlPViT_T0_DpT1_
        .type           _Z25multi_tensor_apply_kernelI18TensorListMetadataILi1ELb0EEN18transformer_engine19multi_tensor_l2norm20UnscaleL2NormFunctorI6__halfEEJPfS7_S7_biEEvlPViT_T0_DpT1_,@function
        .size           _Z25multi_tensor_apply_kernelI18TensorListMetadataILi1ELb0EEN18transformer_engine19multi_tensor_l2norm20UnscaleL2NormFunctorI6__halfEEJPfS7_S7_biEEvlPViT_T0_DpT1_,(.L_x_202 - _Z25multi_tensor_apply_kernelI18TensorListMetadataILi1ELb0EEN18transformer_engine19multi_tensor_l2norm20UnscaleL2NormFunctorI6__halfEEJPfS7_S7_biEEvlPViT_T0_DpT1_)
        .other          _Z25multi_tensor_apply_kernelI18TensorListMetadataILi1ELb0EEN18transformer_engine19multi_tensor_l2norm20UnscaleL2NormFunctorI6__halfEEJPfS7_S7_biEEvlPViT_T0_DpT1_,@"STO_CUDA_ENTRY STV_DEFAULT"
_Z25multi_tensor_apply_kernelI18TensorListMetadataILi1ELb0EEN18transformer_engine19multi_tensor_l2norm20UnscaleL2NormFunctorI6__halfEEJPfS7_S7_biEEvlPViT_T0_DpT1_:
.text._Z25multi_tensor_apply_kernelI18TensorListMetadataILi1ELb0EEN18transformer_engine19multi_tensor_l2norm20UnscaleL2NormFunctorI6__halfEEJPfS7_S7_biEEvlPViT_T0_DpT1_:
[----:B------:R-:W-:Y:S01]  /*0000*/  LDC R1, c[0x0][0x28] ;  /* 0x00000a00ff017b82 */ /* 0x000fe20000000800 */
[----:B------:R-:W0:Y:S01]  /*0010*/  S2R R0, SR_CTAID.X ;  /* 0x0000000000007919 */ /* 0x000e220000002500 */
[----:B------:R-:W-:-:S06]  /*0020*/  HFMA2.MMA R3, -RZ, RZ, 0, 9.5367431640625e-07 ;  /* 0x00000010ff037435 */ /* 0x000fcc00000001ff */
[----:B------:R-:W1:Y:S01]  /*0030*/  LDC R6, c[0x0][0x210] ;  /* 0x00008400ff067b82 */ /* 0x000e620000000800 */
[----:B------:R-:W-:-:S07]  /*0040*/  ULDC.64 UR6, c[0x0][0x208] ;  /* 0x0000820000067ab9 */ /* 0x000fce0000000a00 */
[----:B0-----:R-:W0:Y:S01]  /*0050*/  LDC.U8 R20, c[0x0][R0+0x748] ;  /* 0x0001d20000147b82 */ /* 0x001e220000000000 */
[----:B------:R-:W-:-:S07]  /*0060*/  LEA R21, R0, R3, 0x2 ;  /* 0x0000000300157211 */ /* 0x000fce00078e10ff */
[----:B------:R-:W1:Y:S01]  /*0070*/  LDC R21, c[0x0][R21+0x878] ;  /* 0x00021e0015157b82 */ /* 0x000e620000000800 */
[C---:B0-----:R-:W-:Y:S01]  /*0080*/  LEA R4, R20.reuse, R3, 0x2 ;  /* 0x0000000314047211 */ /* 0x041fe200078e10ff */
[----:B------:R-:W-:-:S06]  /*0090*/  IMAD R5, R20, 0x8, R3 ;  /* 0x0000000814057824 */ /* 0x000fcc00078e0203 */
        /* <DEDUP_REMOVED lines=12> */
[----:B------:R-:W-:Y:S02]  /*0160*/  MOV R23, RZ ;  /* 0x000000ff00177202 */ /* 0x000fe40000000f00 */
[----:B------:R-:W-:Y:S01]  /*0170*/  CS2R R24, SRZ ;  /* 0x0000000000187805 */ /* 0x000fe2000001ff00 */
[----:B------:R-:W-:Y:S01]  /*0180*/  IMAD.MOV.U32 R26, RZ, RZ, RZ ;  /* 0x000000ffff1a7224 */ /* 0x000fe200078e00ff */
[----:B0-----:R-:W-:-:S04]  /*0190*/  SHF.L.U32 R5, R9, 0x2, RZ ;  /* 0x0000000209057819 */ /* 0x001fc800000006ff */
[----:B------:R-:W-:-:S04]  /*01a0*/  ISETP.GE.AND P0, PT, R5, R6, PT ;  /* 0x000000060500720c */ /* 0x000fc80003f06270 */
[----:B------:R-:W-:-:S13]  /*01b0*/  ISETP.GE.OR P0, PT, R5, R22, P0 ;  /* 0x000000160500720c */ /* 0x000fda0000706670 */
[----:B------:R-:W-:Y:S05]  /*01c0*/  @P0 BRA `(.L_x_114) ;  /* 0x0000000000640947 */ /* 0x000fea0003800000 */
[----:B------:R-:W0:Y:S02]  /*01d0*/  LDC.64 R4, c[0x0][0xd98] ;  /* 0x00036600ff047b82 */ /* 0x000e240000000a00 */
[----:B0-----:R0:W5:Y:S06]  /*01e0*/  LDG.E R7, desc[UR6][R4.64] ;  /* 0x0000000604077981 */ /* 0x00116c000c1e1900 */
[----:B------:R-:W1:Y:S01]  /*01f0*/  LDC R8, c[0x0][RZ] ;  /* 0x00000000ff087b82 */ /* 0x000e620000000800 */
[----:B------:R-:W-:-:S11]  /*0200*/  HFMA2.MMA R23, -RZ, RZ, 0, 0 ;  /* 0x00000000ff177435 */ /* 0x000fd600000001ff */
.L_x_115:
[----:B0-----:R-:W-:-:S06]  /*0210*/  IMAD.WIDE R4, R9, 0x8, R2 ;  /* 0x0000000809047825 */ /* 0x001fcc00078e0202 */
[----:B------:R-:W2:Y:S01]  /*0220*/  LDG.E.64 R4, desc[UR6][R4.64] ;  /* 0x0000000604047981 */ /* 0x000ea2000c1e1b00 */
[----:B-1----:R-:W-:-:S05]  /*0230*/  IADD3 R9, R8, R9, RZ ;  /* 0x0000000908097210 */ /* 0x002fca0007ffe0ff */
[----:B------:R-:W-:-:S05]  /*0240*/  IMAD.SHL.U32 R11, R9, 0x4, RZ ;  /* 0x00000004090b7824 */ /* 0x000fca00078e00ff */
[C---:B------:R-:W-:Y:S02]  /*0250*/  ISETP.GE.AND P0, PT, R11.reuse, R6, PT ;  /* 0x000000060b00720c */ /* 0x040fe40003f06270 */
[----:B------:R-:W-:Y:S02]  /*0260*/  ISETP.LT.AND P1, PT, R11, R22, PT ;  /* 0x000000160b00720c */ /* 0x000fe40003f21270 */
[--C-:B--2---:R-:W-:Y:S01]  /*0270*/  SHF.R.U64 R12, R4, 0x10, R5.reuse ;  /* 0x00000010040c7819 */ /* 0x104fe20000001205 */
[----:B------:R-:W-:Y:S01]  /*0280*/  HADD2.F32 R10, -RZ, R4.H0_H0 ;  /* 0x20000004ff0a7230 */ /* 0x000fe20000004100 */
[----:B------:R-:W-:Y:S01]  /*0290*/  SHF.R.U32.HI R16, RZ, 0x10, R5 ;  /* 0x00000010ff107819 */ /* 0x000fe20000011605 */
[----:B------:R-:W-:Y:S02]  /*02a0*/  HADD2.F32 R14, -RZ, R5.H0_H0 ;  /* 0x20000005ff0e7230 */ /* 0x000fe40000004100 */
[----:B------:R-:W-:Y:S02]  /*02b0*/  HADD2.F32 R12, -RZ, R12.H0_H0 ;  /* 0x2000000cff0c7230 */ /* 0x000fe40000004100 */
[----:B-----5:R-:W-:Y:S01]  /*02c0*/  FMUL R5, R10, R7 ;  /* 0x000000070a057220 */ /* 0x020fe20000400000 */
[----:B------:R-:W-:-:S02]  /*02d0*/  HADD2.F32 R16, -RZ, R16.H0_H0 ;  /* 0x20000010ff107230 */ /* 0x000fc40000004100 */
[C---:B------:R-:W-:Y:S01]  /*02e0*/  FMUL R11, R7.reuse, R14 ;  /* 0x0000000e070b7220 */ /* 0x040fe20000400000 */
[----:B------:R-:W-:Y:S01]  /*02f0*/  FMUL R12, R7, R12 ;  /* 0x0000000c070c7220 */ /* 0x000fe20000400000 */
[----:B------:R-:W-:Y:S01]  /*0300*/  FFMA R26, R5, R5, R26 ;  /* 0x00000005051a7223 */ /* 0x000fe2000000001a */
[----:B------:R-:W-:Y:S01]  /*0310*/  FMUL R16, R7, R16 ;  /* 0x0000001007107220 */ /* 0x000fe20000400000 */
[----:B------:R-:W-:Y:S01]  /*0320*/  FFMA R24, R11, R11, R24 ;  /* 0x0000000b0b187223 */ /* 0x000fe20000000018 */
[----:B------:R-:W-:Y:S02]  /*0330*/  FFMA R25, R12, R12, R25 ;  /* 0x0000000c0c197223 */ /* 0x000fe40000000019 */
[----:B------:R-:W-:Y:S01]  /*0340*/  FFMA R23, R16, R16, R23 ;  /* 0x0000001010177223 */ /* 0x000fe20000000017 */
[----:B------:R-:W-:Y:S06]  /*0350*/  @!P0 BRA P1, `(.L_x_115) ;  /* 0xfffffffc00ac8947 */ /* 0x000fec000083ffff */
.L_x_114:
[----:B------:R-:W-:Y:S05]  /*0360*/  BSYNC B0 ;  /* 0x0000000000007941 */ /* 0x000fea0003800000 */
.L_x_113:
[----:B------:R-:W-:Y:S05]  /*0370*/  BRA `(.L_x_116) ;  /* 0x0000000000e47947 */ /* 0x000fea0003800000 */
.L_x_112:
[----:B------:R-:W-:-:S04]  /*0380*/  ISETP.GT.AND P0, PT, R6, RZ, PT ;  /* 0x000000ff0600720c */ /* 0x000fc80003f04270 */
[----:B------:R-:W-:-:S13]  /*0390*/  ISETP.GT.AND P0, PT, R22, RZ, P0 ;  /* 0x000000ff1600720c */ /* 0x000fda0000704270 */
[----:B------:R-:W-:Y:S02]  /*03a0*/  @!P0 MOV R23, RZ ;  /* 0x000000ff00178202 */ /* 0x000fe40000000f00 */
[----:B------:R-:W-:Y:S02]  /*03b0*/  @!P0 CS2R R24, SRZ ;  /* 0x0000000000188805 */ /* 0x000fe4000001ff00 */
[----:B------:R-:W-:Y:S01]  /*03c0*/  @!P0 MOV R26, RZ ;  /* 0x000000ff001a8202 */ /* 0x000fe20000000f00 */
[----:B------:R-:W-:Y:S06]  /*03d0*/  @!P0 BRA `(.L_x_116) ;  /* 0x0000000000cc8947 */ /* 0x000fec0003800000 */
[----:B------:R-:W0:Y:S01]  /*03e0*/  S2R R28, SR_TID.X ;  /* 0x00000000001c7919 */ /* 0x000e220000002100 */
[----:B------:R-:W1:Y:S01]  /*03f0*/  LDC R27, c[0x0][0x210] ;  /* 0x00008400ff1b7b82 */ /* 0x000e620000000800 */
[----:B------:R-:W-:Y:S01]  /*0400*/  IMAD.MOV.U32 R23, RZ, RZ, RZ ;  /* 0x000000ffff177224 */ /* 0x000fe200078e00ff */
[----:B------:R-:W-:Y:S02]  /*0410*/  CS2R R24, SRZ ;  /* 0x0000000000187805 */ /* 0x000fe4000001ff00 */
[----:B------:R-:W-:Y:S01]  /*0420*/  MOV R26, RZ ;  /* 0x000000ff001a7202 */ /* 0x000fe20000000f00 */
[----:B------:R-:W-:Y:S01]  /*0430*/  ULDC UR5, c[0x0][0x0] ;  /* 0x0000000000057ab9 */ /* 0x000fe20000000800 */
[----:B------:R-:W-:-:S05]  /*0440*/  UMOV UR4, URZ ;  /* 0x0000003f00047c82 */ /* 0x000fca0008000000 */
.L_x_117:
[----:B0-----:R-:W-:-:S04]  /*0450*/  IADD3 R13, R28, UR4, RZ ;  /* 0x000000041c0d7c10 */ /* 0x001fc8000fffe0ff */
[C---:B-1----:R-:W-:Y:S01]  /*0460*/  ISETP.GE.AND P0, PT, R13.reuse, R27, PT ;  /* 0x0000001b0d00720c */ /* 0x042fe20003f06270 */
[----:B------:R-:W-:-:S03]  /*0470*/  VIADD R15, R13, UR5 ;  /* 0x000000050d0f7c36 */ /* 0x000fc60008000000 */
[----:B------:R-:W-:Y:S02]  /*0480*/  ISETP.GE.OR P0, PT, R13, R22, P0 ;  /* 0x000000160d00720c */ /* 0x000fe40000706670 */
[C---:B------:R-:W-:Y:S02]  /*0490*/  IADD3 R17, R15.reuse, UR5, RZ ;  /* 0x000000050f117c10 */ /* 0x040fe4000fffe0ff */
[-C--:B------:R-:W-:Y:S02]  /*04a0*/  ISETP.GE.AND P1, PT, R15, R27.reuse, PT ;  /* 0x0000001b0f00720c */ /* 0x080fe40003f26270 */
[C---:B------:R-:W-:Y:S02]  /*04b0*/  IADD3 R19, R17.reuse, UR5, RZ ;  /* 0x0000000511137c10 */ /* 0x040fe4000fffe0ff */
[-C--:B------:R-:W-:Y:S02]  /*04c0*/  ISETP.GE.AND P2, PT, R17, R27.reuse, PT ;  /* 0x0000001b1100720c */ /* 0x080fe40003f46270 */
[----:B------:R-:W-:-:S02]  /*04d0*/  ISETP.GE.AND P3, PT, R19, R27, PT ;  /* 0x0000001b1300720c */ /* 0x000fc40003f66270 */
[-C--:B------:R-:W-:Y:S01]  /*04e0*/  ISETP.GE.OR P1, PT, R15, R22.reuse, P1 ;  /* 0x000000160f00720c */ /* 0x080fe20000f26670 */
[----:B------:R-:W0:Y:S01]  /*04f0*/  @!P0 LDC.64 R4, c[0x0][0xd98] ;  /* 0x00036600ff048b82 */ /* 0x000e220000000a00 */
[-C--:B------:R-:W-:Y:S01]  /*0500*/  ISETP.GE.OR P2, PT, R17, R22.reuse, P2 ;  /* 0x000000161100720c */ /* 0x080fe20001746670 */
[----:B------:R-:W-:Y:S01]  /*0510*/  @!P0 IMAD.WIDE R12, R13, 0x2, R2 ;  /* 0x000000020d0c8825 */ /* 0x000fe200078e0202 */
[----:B------:R-:W-:-:S05]  /*0520*/  ISETP.GE.OR P3, PT, R19, R22, P3 ;  /* 0x000000161300720c */ /* 0x000fca0001f66670 */
[----:B------:R-:W2:Y:S04]  /*0530*/  @!P0 LDG.E.U16 R12, desc[UR6][R12.64] ;  /* 0x000000060c0c8981 */ /* 0x000ea8000c1e1500 */
[----:B------:R-:W1:Y:S01]  /*0540*/  @!P1 LDC.64 R6, c[0x0][0xd98] ;  /* 0x00036600ff069b82 */ /* 0x000e620000000a00 */
[----:B------:R-:W-:-:S07]  /*0550*/  @!P1 IMAD.WIDE R14, R15, 0x2, R2 ;  /* 0x000000020f0e9825 */ /* 0x000fce00078e0202 */
[----:B------:R-:W3:Y:S01]  /*0560*/  @!P2 LDC.64 R8, c[0x0][0xd98] ;  /* 0x00036600ff08ab82 */ /* 0x000ee20000000a00 */
[--C-:B------:R-:W-:Y:S01]  /*0570*/  @!P2 IMAD.WIDE R16, R17, 0x2, R2.reuse ;  /* 0x000000021110a825 */ /* 0x100fe200078e0202 */
[----:B------:R-:W4:Y:S03]  /*0580*/  @!P1 LDG.E.U16 R14, desc[UR6][R14.64] ;  /* 0x000000060e0e9981 */ /* 0x000f26000c1e1500 */
[----:B------:R-:W-:Y:S01]  /*0590*/  @!P3 IMAD.WIDE R18, R19, 0x2, R2 ;  /* 0x000000021312b825 */ /* 0x000fe200078e0202 */
[----:B0-----:R-:W5:Y:S02]  /*05a0*/  @!P0 LDG.E R4, desc[UR6][R4.64] ;  /* 0x0000000604048981 */ /* 0x001f64000c1e1900 */
[----:B------:R-:W0:Y:S02]  /*05b0*/  @!P3 LDC.64 R10, c[0x0][0xd98] ;  /* 0x00036600ff0abb82 */ /* 0x000e240000000a00 */
[----:B------:R-:W5:Y:S04]  /*05c0*/  @!P2 LDG.E.U16 R16, desc[UR6][R16.64] ;  /* 0x000000061010a981 */ /* 0x000f68000c1e1500 */
[----:B------:R-:W5:Y:S04]  /*05d0*/  @!P3 LDG.E.U16 R18, desc[UR6][R18.64] ;  /* 0x000000061212b981 */ /* 0x000f68000c1e1500 */
[----:B-1----:R-:W5:Y:S04]  /*05e0*/  @!P1 LDG.E R7, desc[UR6][R6.64] ;  /* 0x0000000606079981 */ /* 0x002f68000c1e1900 */
[----:B---3--:R-:W3:Y:S04]  /*05f0*/  @!P2 LDG.E R9, desc[UR6][R8.64] ;  /* 0x000000060809a981 */ /* 0x008ee8000c1e1900 */
[----:B0-----:R-:W3:Y:S01]  /*0600*/  @!P3 LDG.E R11, desc[UR6][R10.64] ;  /* 0x000000060a0bb981 */ /* 0x001ee2000c1e1900 */
[----:B------:R-:W-:-:S06]  /*0610*/  ULEA UR4, UR5, UR4, 0x2 ;  /* 0x0000000405047291 */ /* 0x000fcc000f8e103f */
[----:B------:R-:W-:Y:S02]  /*0620*/  ISETP.LE.AND P4, PT, R27, UR4, PT ;  /* 0x000000041b007c0c */ /* 0x000fe4000bf83270 */
[----:B------:R-:W-:Y:S01]  /*0630*/  ISETP.GT.AND P5, PT, R22, UR4, PT ;  /* 0x0000000416007c0c */ /* 0x000fe2000bfa4270 */
[----:B--2---:R-:W-:Y:S02]  /*0640*/  @!P0 HADD2.F32 R29, -RZ, R12.H0_H0 ;  /* 0x2000000cff1d8230 */ /* 0x004fe40000004100 */
[----:B----4-:R-:W-:-:S03]  /*0650*/  @!P1 HADD2.F32 R14, -RZ, R14.H0_H0 ;  /* 0x2000000eff0e9230 */ /* 0x010fc60000004100 */
[----:B-----5:R-:W-:Y:S01]  /*0660*/  @!P0 FMUL R29, R29, R4 ;  /* 0x000000041d1d8220 */ /* 0x020fe20000400000 */
[----:B------:R-:W-:Y:S02]  /*0670*/  @!P2 HADD2.F32 R12, -RZ, R16.H0_H0 ;  /* 0x20000010ff0ca230 */ /* 0x000fe40000004100 */
[----:B------:R-:W-:Y:S02]  /*0680*/  @!P3 HADD2.F32 R4, -RZ, R18.H0_H0 ;  /* 0x20000012ff04b230 */ /* 0x000fe40000004100 */
[----:B------:R-:W-:Y:S01]  /*0690*/  @!P1 FMUL R14, R7, R14 ;  /* 0x0000000e070e9220 */ /* 0x000fe20000400000 */
[----:B------:R-:W-:Y:S01]  /*06a0*/  @!P0 FFMA R26, R29, R29, R26 ;  /* 0x0000001d1d1a8223 */ /* 0x000fe2000000001a */
[----:B---3--:R-:W-:Y:S02]  /*06b0*/  @!P2 FMUL R5, R9, R12 ;  /* 0x0000000c0905a220 */ /* 0x008fe40000400000 */
[----:B------:R-:W-:Y:S02]  /*06c0*/  @!P1 FFMA R25, R14, R14, R25 ;  /* 0x0000000e0e199223 */ /* 0x000fe40000000019 */
[----:B------:R-:W-:Y:S01]  /*06d0*/  @!P2 FFMA R24, R5, R5, R24 ;  /* 0x000000050518a223 */ /* 0x000fe20000000018 */
[----:B------:R-:W-:-:S04]  /*06e0*/  @!P3 FMUL R4, R11, R4 ;  /* 0x000000040b04b220 */ /* 0x000fc80000400000 */
[----:B------:R-:W-:Y:S01]  /*06f0*/  @!P3 FFMA R23, R4, R4, R23 ;  /* 0x000000040417b223 */ /* 0x000fe20000000017 */
[----:B------:R-:W-:Y:S06]  /*0700*/  @!P4 BRA P5, `(.L_x_117) ;  /* 0xfffffffc0050c947 */ /* 0x000fec000283ffff */
.L_x_116:
        /* <DEDUP_REMOVED lines=20> */
.L_x_119:
        /* <DEDUP_REMOVED lines=11> */
.L_x_118:
        /* <DEDUP_REMOVED lines=15> */
.L_x_127:
[----:B-1----:R-:W-:-:S07]  /*09f0*/  FADD R11, R5, R8 ;  /* 0x00000008050b7221 */ /* 0x002fce0000000000 */
.L_x_120:
        /* <DEDUP_REMOVED lines=8> */
[----:B------:R-:W-:Y:S02]  /*0a80*/  @P0 MOV R9, 0x1 ;  /* 0x0000000100090802 */ /* 0x000fe40000000f00 */
        /* <DEDUP_REMOVED lines=11> */
[----:B------:R-:W-:Y:S01]  /*0b40*/  VIADD R20, R20, UR4 ;  /* 0x0000000414147c36 */ /* 0x000fe20008000000 */
[----:B------:R-:W-:-:S03]  /*0b50*/  ULDC UR4, c[0x0][0xdb4] ;  /* 0x00036d0000047ab9 */ /* 0x000fc60000000800 */
[----:B------:R-:W-:-:S04]  /*0b60*/  IMAD R21, R20, UR4, R21 ;  /* 0x0000000414157c24 */ /* 0x000fc8000f8e0215 */
[----:B0-----:R-:W-:-:S05]  /*0b70*/  IMAD.WIDE R2, R21, 0x4, R2 ;  /* 0x0000000415027825 */ /* 0x001fca00078e0202 */
[----:B------:R-:W-:Y:S01]  /*0b80*/  STG.E desc[UR6][R2.64], R11 ;  /* 0x0000000b02007986 */ /* 0x000fe2000c101906 */
[----:B------:R-:W-:Y:S05]  /*0b90*/  EXIT ;  /* 0x000000000000794d */ /* 0x000fea0003800000 */
.L_x_121:
[----:B------:R-:W-:Y:S01]  /*0ba0*/  HFMA2.MMA R9, -RZ, RZ, 0, 9.5367431640625e-07 ;  /* 0x00000010ff097435 */ /* 0x000fe200000001ff */
[----:B------:R-:W-:Y:S01]  /*0bb0*/  MOV R10, R23 ;  /* 0x00000017000a7202 */ /* 0x000fe20000000f00 */
[----:B------:R-:W-:Y:S01]  /*0bc0*/  IMAD.MOV.U32 R12, RZ, RZ, 0x1f ;  /* 0x0000001fff0c7424 */ /* 0x000fe200078e00ff */
[----:B------:R-:W-:-:S08]  /*0bd0*/  MOV R7, 0xffffffff ;  /* 0xffffffff00077802 */ /* 0x000fd00000000f00 */
[----:B------:R-:W-:Y:S05]  /*0be0*/  WARPSYNC.COLLECTIVE R7, `(.L_x_122) ;  /* 0x0000000007087348 */ /* 0x000fea0003c00000 */
[----:B------:R0:W1:Y:S02]  /*0bf0*/  SHFL.DOWN P0, R8, R10, R9, R12 ;  /* 0x080000090a087389 */ /* 0x000064000000000c */
[----:B01----:R-:W-:Y:S01]  /*0c00*/  ENDCOLLECTIVE ;  /* 0x000000000000791b */ /* 0x003fe20003800000 */
.L_x_122:
[----:B------:R-:W-:Y:S01]  /*0c10*/  HFMA2.MMA R9, -RZ, RZ, 0, 4.76837158203125e-07 ;  /* 0x00000008ff097435 */ /* 0x000fe200000001ff */
[----:B------:R-:W-:-:S05]  /*0c20*/  MOV R4, R8 ;  /* 0x0000000800047202 */ /* 0x000fca0000000f00 */
[----:B------:R-:W-:-:S04]  /*0c30*/  FADD R4, R4, R23 ;  /* 0x0000001704047221 */ /* 0x000fc80000000000 */
[----:B------:R-:W-:-:S07]  /*0c40*/  IMAD.MOV.U32 R10, RZ, RZ, R4 ;  /* 0x000000ffff0a7224 */ /* 0x000fce00078e0004 */
[----:B------:R-:W-:Y:S05]  /*0c50*/  WARPSYNC.COLLECTIVE R7, `(.L_x_123) ;  /* 0x0000000007087348 */ /* 0x000fea0003c00000 */
[----:B------:R0:W1:Y:S02]  /*0c60*/  SHFL.DOWN P0, R8, R10, R9, R12 ;  /* 0x080000090a087389 */ /* 0x000064000000000c */
[----:B01----:R-:W-:Y:S01]  /*0c70*/  ENDCOLLECTIVE ;  /* 0x000000000000791b */ /* 0x003fe20003800000 */
.L_x_123:
[----:B------:R-:W-:Y:S01]  /*0c80*/  HFMA2.MMA R9, -RZ, RZ, 0, 2.384185791015625e-07 ;  /* 0x00000004ff097435 */ /* 0x000fe200000001ff */
[----:B------:R-:W-:-:S05]  /*0c90*/  MOV R3, R8 ;  /* 0x0000000800037202 */ /* 0x000fca0000000f00 */
[----:B------:R-:W-:-:S04]  /*0ca0*/  FADD R3, R4, R3 ;  /* 0x0000000304037221 */ /* 0x000fc80000000000 */
[----:B------:R-:W-:-:S07]  /*0cb0*/  IMAD.MOV.U32 R10, RZ, RZ, R3 ;  /* 0x000000ffff0a7224 */ /* 0x000fce00078e0003 */
[----:B------:R-:W-:Y:S05]  /*0cc0*/  WARPSYNC.COLLECTIVE R7, `(.L_x_124) ;  /* 0x0000000007087348 */ /* 0x000fea0003c00000 */
[----:B------:R0:W1:Y:S02]  /*0cd0*/  SHFL.DOWN P0, R8, R10, R9, R12 ;  /* 0x080000090a087389 */ /* 0x000064000000000c */
[----:B01----:R-:W-:Y:S01]  /*0ce0*/  ENDCOLLECTIVE ;  /* 0x000000000000791b */ /* 0x003fe20003800000 */
.L_x_124:
[----:B------:R-:W-:Y:S01]  /*0cf0*/  IMAD.MOV.U32 R9, RZ, RZ, 0x2 ;  /* 0x00000002ff097424 */ /* 0x000fe200078e00ff */
[----:B------:R-:W-:-:S05]  /*0d00*/  MOV R6, R8 ;  /* 0x0000000800067202 */ /* 0x000fca0000000f00 */
[----:B------:R-:W-:-:S05]  /*0d10*/  FADD R6, R3, R6 ;  /* 0x0000000603067221 */ /* 0x000fca0000000000 */
[----:B------:R-:W-:-:S07]  /*0d20*/  MOV R10, R6 ;  /* 0x00000006000a7202 */ /* 0x000fce0000000f00 */
[----:B------:R-:W-:Y:S05]  /*0d30*/  WARPSYNC.COLLECTIVE R7, `(.L_x_125) ;  /* 0x0000000007087348 */ /* 0x000fea0003c00000 */
[----:B------:R0:W1:Y:S02]  /*0d40*/  SHFL.DOWN P0, R8, R10, R9, R12 ;  /* 0x080000090a087389 */ /* 0x000064000000000c */
[----:B01----:R-:W-:Y:S01]  /*0d50*/  ENDCOLLECTIVE ;  /* 0x000000000000791b */ /* 0x003fe20003800000 */
.L_x_125:
[----:B------:R-:W-:Y:S01]  /*0d60*/  HFMA2.MMA R9, -RZ, RZ, 0, 5.9604644775390625e-08 ;  /* 0x00000001ff097435 */ /* 0x000fe200000001ff */
[----:B------:R-:W-:-:S05]  /*0d70*/  MOV R5, R8 ;  /* 0x0000000800057202 */ /* 0x000fca0000000f00 */
[----:B------:R-:W-:-:S05]  /*0d80*/  FADD R5, R6, R5 ;  /* 0x0000000506057221 */ /* 0x000fca0000000000 */
[----:B------:R-:W-:-:S07]  /*0d90*/  MOV R10, R5 ;  /* 0x00000005000a7202 */ /* 0x000fce0000000f00 */
[----:B------:R-:W-:Y:S05]  /*0da0*/  WARPSYNC.COLLECTIVE R7, `(.L_x_126) ;  /* 0x0000000007087348 */ /* 0x000fea0003c00000 */
[----:B------:R0:W1:Y:S02]  /*0db0*/  SHFL.DOWN P0, R8, R10, R9, R12 ;  /* 0x080000090a087389 */ /* 0x000064000000000c */
[----:B01----:R-:W-:Y:S01]  /*0dc0*/  ENDCOLLECTIVE ;  /* 0x000000000000791b */ /* 0x003fe20003800000 */
.L_x_126:
[----:B------:R-:W-:Y:S05]  /*0dd0*/  BRA `(.L_x_127) ;  /* 0xfffffffc00047947 */ /* 0x000fea000383ffff */
.L_x_128:
        /* <DEDUP_REMOVED lines=10> */
.L_x_202:


//--------------------- .text._Z25multi_tensor_apply_kernelI18TensorListMetadataILi1ELb0EEN18transformer_engine19multi_tensor_l2norm20UnscaleL2NormFunctorIfEEJPfS6_S6_biEEvlPViT_T0_DpT1_ --------------------------
	.section	.text._Z25multi_tensor_apply_kernelI18TensorListMetadataILi1ELb0EEN18transformer_engine19multi_tensor_l2norm20UnscaleL2NormFunctorIfEEJPfS6_S6_biEEvlPViT_T0_DpT1_,"ax",@progbits
	.align	128
        .global         _Z25multi_tensor_apply_kernelI18TensorListMetadataILi1ELb0EEN18transformer_engine19multi_tensor_l2norm20UnscaleL2NormFunctorIfEEJPfS6_S6_biEEvlPViT_T0_DpT1_
        .type           _Z25multi_tensor_apply_kernelI18TensorListMetadataILi1ELb0EEN18transformer_engine19multi_tensor_l2norm20UnscaleL2NormFunctorIfEEJPfS6_S6_biEEvlPViT_T0_DpT1_,@function
        .size           _Z25multi_tensor_apply_kernelI18TensorListMetadataILi1ELb0EEN18transformer_engine19multi_tensor_l2norm20UnscaleL2NormFunctorIfEEJPfS6_S6_biEEvlPViT_T0_DpT1_,(.L_x_203 - _Z25multi_tensor_apply_kernelI18TensorListMetadataILi1ELb0EEN18transformer_engine19multi_tensor_l2norm20UnscaleL2NormFunctorIfEEJPfS6_S6_biEEvlPViT_T0_DpT1_)
        .other          _Z25multi_tensor_apply_kernelI18TensorListMetadataILi1ELb0EEN18transformer_engine19multi_tensor_l2norm20UnscaleL2NormFunctorIfEEJPfS6_S6_biEEvlPViT_T0_DpT1_,@"STO_CUDA_ENTRY STV_DEFAULT"
_Z25multi_tensor_apply_kernelI18TensorListMetadataILi1ELb0EEN18transformer_engine19multi_tensor_l2norm20UnscaleL2NormFunctorIfEEJPfS6_S6_biEEvlPViT_T0_DpT1_:
.text._Z25multi_tensor_apply_kernelI18TensorListMetadataILi1ELb0EEN18transformer_engine19multi_tensor_l2norm20UnscaleL2NormFunctorIfEEJPfS6_S6_biEEvlPViT_T0_DpT1_:
        /* <DEDUP_REMOVED lines=33> */
.L_x_132:
[----:B0-----:R-:W-:-:S06]  /*0210*/  IMAD.WIDE R4, R9, 0x10, R2 ;  /* 0x0000001009047825 */ /* 0x001fcc00078e0202 */
[----:B------:R-:W2:Y:S01]  /*0220*/  LDG.E.128 R4, desc[UR6][R4.64] ;  /* 0x0000000604047981 */ /* 0x000ea2000c1e1d00 */
[----:B-1----:R-:W-:-:S05]  /*0230*/  IADD3 R9, R12, R9, RZ ;  /* 0x000000090c097210 */ /* 0x002fca0007ffe0ff */
[----:B------:R-:W-:-:S05]  /*0240*/  IMAD.SHL.U32 R15, R9, 0x4, RZ ;  /* 0x00000004090f7824 */ /* 0x000fca00078e00ff */
[C---:B------:R-:W-:Y:S02]  /*0250*/  ISETP.GE.AND P0, PT, R15.reuse, R8, PT ;  /* 0x000000080f00720c */ /* 0x040fe40003f06270 */
[----:B------:R-:W-:Y:S01]  /*0260*/  ISETP.LT.AND P1, PT, R15, R18, PT ;  /* 0x000000120f00720c */ /* 0x000fe20003f21270 */
[C---:B--2--5:R-:W-:Y:S01]  /*0270*/  FMUL R15, R11.reuse, R6 ;  /* 0x000000060b0f7220 */ /* 0x064fe20000400000 */
[C---:B------:R-:W-:Y:S01]  /*0280*/  FMUL R13, R11.reuse, R4 ;  /* 0x000000040b0d7220 */ /* 0x040fe20000400000 */
[C---:B------:R-:W-:Y:S01]  /*0290*/  FMUL R10, R11.reuse, R5 ;  /* 0x000000050b0a7220 */ /* 0x040fe20000400000 */
[----:B------:R-:W-:Y:S01]  /*02a0*/  FMUL R6, R11, R7 ;  /* 0x000000070b067220 */ /* 0x000fe20000400000 */
[----:B------:R-:W-:Y:S01]  /*02b0*/  FFMA R20, R15, R15, R20 ;  /* 0x0000000f0f147223 */ /* 0x000fe20000000014 */
[----:B------:R-:W-:Y:S01]  /*02c0*/  FFMA R22, R13, R13, R22 ;  /* 0x0000000d0d167223 */ /* 0x000fe20000000016 */
[----:B------:R-:W-:Y:S01]  /*02d0*/  FFMA R21, R10, R10, R21 ;  /* 0x0000000a0a157223 */ /* 0x000fe20000000015 */
[----:B------:R-:W-:-:S05]  /*02e0*/  FFMA R19, R6, R6, R19 ;  /* 0x0000000606137223 */ /* 0x000fca0000000013 */
[----:B------:R-:W-:Y:S05]  /*02f0*/  @!P0 BRA P1, `(.L_x_132) ;  /* 0xfffffffc00c48947 */ /* 0x000fea000083ffff */
.L_x_131:
[----:B------:R-:W-:Y:S05]  /*0300*/  BSYNC B0 ;  /* 0x0000000000007941 */ /* 0x000fea0003800000 */
.L_x_130:
[----:B------:R-:W-:Y:S05]  /*0310*/  BRA `(.L_x_133) ;  /* 0x0000000000d47947 */ /* 0x000fea0003800000 */
.L_x_129:
        /* <DEDUP_REMOVED lines=9> */
[----:B------:R-:W-:Y:S02]  /*03b0*/  CS2R R20, SRZ ;  /* 0x0000000000147805 */ /* 0x000fe4000001ff00 */
[----:B------:R-:W-:Y:S01]  /*03c0*/  MOV R22, RZ ;  /* 0x000000ff00167202 */ /* 0x000fe20000000f00 */
[----:B------:R-:W-:Y:S01]  /*03d0*/  ULDC UR5, c[0x0][0x0] ;  /* 0x0000000000057ab9 */ /* 0x000fe20000000800 */
[----:B------:R-:W-:-:S06]  /*03e0*/  UMOV UR4, URZ ;  /* 0x0000003f00047c82 */ /* 0x000fcc0008000000 */
.L_x_134:
[----:B0-----:R-:W-:-:S05]  /*03f0*/  VIADD R13, R28, UR4 ;  /* 0x000000041c0d7c36 */ /* 0x001fca0008000000 */
[C---:B------:R-:W-:Y:S02]  /*0400*/  IADD3 R15, R13.reuse, UR5, RZ ;  /* 0x000000050d0f7c10 */ /* 0x040fe4000fffe0ff */
[-C--:B-1----:R-:W-:Y:S02]  /*0410*/  ISETP.GE.AND P0, PT, R13, R23.reuse, PT ;  /* 0x000000170d00720c */ /* 0x082fe40003f06270 */
[C---:B------:R-:W-:Y:S02]  /*0420*/  IADD3 R25, R15.reuse, UR5, RZ ;  /* 0x000000050f197c10 */ /* 0x040fe4000fffe0ff */
[-C--:B------:R-:W-:Y:S02]  /*0430*/  ISETP.GE.AND P1, PT, R15, R23.reuse, PT ;  /* 0x000000170f00720c */ /* 0x080fe40003f26270 */
[C---:B------:R-:W-:Y:S01]  /*0440*/  ISETP.GE.AND P2, PT, R25.reuse, R23, PT ;  /* 0x000000171900720c */ /* 0x040fe20003f46270 */
[----:B------:R-:W-:Y:S01]  /*0450*/  VIADD R27, R25, UR5 ;  /* 0x00000005191b7c36 */ /* 0x000fe20008000000 */
[----:B------:R-:W-:-:S02]  /*0460*/  ISETP.GE.OR P0, PT, R13, R18, P0 ;  /* 0x000000120d00720c */ /* 0x000fc40000706670 */
[-C--:B------:R-:W-:Y:S02]  /*0470*/  ISETP.GE.OR P1, PT, R15, R18.reuse, P1 ;  /* 0x000000120f00720c */ /* 0x080fe40000f26670 */
[----:B------:R-:W-:Y:S02]  /*0480*/  ISETP.GE.AND P3, PT, R27, R23, PT ;  /* 0x000000171b00720c */ /* 0x000fe40003f66270 */
[-C--:B------:R-:W-:Y:S02]  /*0490*/  ISETP.GE.OR P2, PT, R25, R18.reuse, P2 ;  /* 0x000000121900720c */ /* 0x080fe40001746670 */
[----:B------:R-:W-:-:S05]  /*04a0*/  ISETP.GE.OR P3, PT, R27, R18, P3 ;  /* 0x000000121b00720c */ /* 0x000fca0001f66670 */
[----:B------:R-:W0:Y:S01]  /*04b0*/  @!P0 LDC.64 R4, c[0x0][0xd98] ;  /* 0x00036600ff048b82 */ /* 0x000e220000000a00 */
[----:B------:R-:W-:-:S04]  /*04c0*/  @!P0 IMAD.WIDE R12, R13, 0x4, R2 ;  /* 0x000000040d0c8825 */ /* 0x000fc800078e0202 */
[--C-:B------:R-:W-:Y:S02]  /*04d0*/  @!P1 IMAD.WIDE R14, R15, 0x4, R2.reuse ;  /* 0x000000040f0e9825 */ /* 0x100fe400078e0202 */
[----:B------:R-:W2:Y:S01]  /*04e0*/  @!P0 LDG.E R12, desc[UR6][R12.64] ;  /* 0x000000060c0c8981 */ /* 0x000ea2000c1e1900 */
[----:B------:R-:W1:Y:S08]  /*04f0*/  @!P1 LDC.64 R6, c[0x0][0xd98] ;  /* 0x00036600ff069b82 */ /* 0x000e700000000a00 */
[----:B------:R-:W3:Y:S01]  /*0500*/  @!P2 LDC.64 R8, c[0x0][0xd98] ;  /* 0x00036600ff08ab82 */ /* 0x000ee20000000a00 */
[--C-:B------:R-:W-:Y:S01]  /*0510*/  @!P2 IMAD.WIDE R24, R25, 0x4, R2.reuse ;  /* 0x000000041918a825 */ /* 0x100fe200078e0202 */
[----:B------:R-:W4:Y:S03]  /*0520*/  @!P1 LDG.E R14, desc[UR6][R14.64] ;  /* 0x000000060e0e9981 */ /* 0x000f26000c1e1900 */
[----:B------:R-:W-:-:S02]  /*0530*/  @!P3 IMAD.WIDE R26, R27, 0x4, R2 ;  /* 0x000000041b1ab825 */ /* 0x000fc400078e0202 */
[----:B------:R-:W5:Y:S01]  /*0540*/  @!P2 LDG.E R24, desc[UR6][R24.64] ;  /* 0x000000061818a981 */ /* 0x000f62000c1e1900 */
[----:B------:R-:W3:Y:S03]  /*0550*/  @!P3 LDC.64 R10, c[0x0][0xd98] ;  /* 0x00036600ff0abb82 */ /* 0x000ee60000000a00 */
[----:B0-----:R-:W2:Y:S04]  /*0560*/  @!P0 LDG.E R5, desc[UR6][R4.64] ;  /* 0x0000000604058981 */ /* 0x001ea8000c1e1900 */
[----:B------:R-:W5:Y:S04]  /*0570*/  @!P3 LDG.E R26, desc[UR6][R26.64] ;  /* 0x000000061a1ab981 */ /* 0x000f68000c1e1900 */
[----:B-1----:R-:W4:Y:S04]  /*0580*/  @!P1 LDG.E R7, desc[UR6][R6.64] ;  /* 0x0000000606079981 */ /* 0x002f28000c1e1900 */
[----:B---3--:R-:W5:Y:S04]  /*0590*/  @!P2 LDG.E R9, desc[UR6][R8.64] ;  /* 0x000000060809a981 */ /* 0x008f68000c1e1900 */
[----:B------:R-:W3:Y:S01]  /*05a0*/  @!P3 LDG.E R11, desc[UR6][R10.64] ;  /* 0x000000060a0bb981 */ /* 0x000ee2000c1e1900 */
[----:B------:R-:W-:-:S06]  /*05b0*/  ULEA UR4, UR5, UR4, 0x2 ;  /* 0x0000000405047291 */ /* 0x000fcc000f8e103f */
[----:B------:R-:W-:Y:S02]  /*05c0*/  ISETP.LE.AND P4, PT, R23, UR4, PT ;  /* 0x0000000417007c0c */ /* 0x000fe4000bf83270 */
[----:B------:R-:W-:Y:S01]  /*05d0*/  ISETP.GT.AND P5, PT, R18, UR4, PT ;  /* 0x0000000412007c0c */ /* 0x000fe2000bfa4270 */
[----:B--2---:R-:W-:-:S04]  /*05e0*/  @!P0 FMUL R13, R5, R12 ;  /* 0x0000000c050d8220 */ /* 0x004fc80000400000 */
[----:B------:R-:W-:Y:S01]  /*05f0*/  @!P0 FFMA R22, R13, R13, R22 ;  /* 0x0000000d0d168223 */ /* 0x000fe20000000016 */
[----:B----4-:R-:W-:Y:S01]  /*0600*/  @!P1 FMUL R14, R7, R14 ;  /* 0x0000000e070e9220 */ /* 0x010fe20000400000 */
[----:B-----5:R-:W-:-:S03]  /*0610*/  @!P2 FMUL R5, R9, R24 ;  /* 0x000000180905a220 */ /* 0x020fc60000400000 */
[----:B------:R-:W-:Y:S01]  /*0620*/  @!P1 FFMA R21, R14, R14, R21 ;  /* 0x0000000e0e159223 */ /* 0x000fe20000000015 */
[----:B------:R-:W-:Y:S01]  /*0630*/  @!P2 FFMA R20, R5, R5, R20 ;  /* 0x000000050514a223 */ /* 0x000fe20000000014 */
[----:B---3--:R-:W-:-:S04]  /*0640*/  @!P3 FMUL R4, R11, R26 ;  /* 0x0000001a0b04b220 */ /* 0x008fc80000400000 */
[----:B------:R-:W-:Y:S01]  /*0650*/  @!P3 FFMA R19, R4, R4, R19 ;  /* 0x000000040413b223 */ /* 0x000fe20000000013 */
[----:B------:R-:W-:Y:S06]  /*0660*/  @!P4 BRA P5, `(.L_x_134) ;  /* 0xfffffffc0060c947 */ /* 0x000fec000283ffff */
.L_x_133:
        /* <DEDUP_REMOVED lines=20> */
.L_x_136:
        /* <DEDUP_REMOVED lines=11> */
.L_x_135:
        /* <DEDUP_REMOVED lines=15> */
.L_x_144:
[----:B-1----:R-:W-:-:S07]  /*0950*/  FADD R11, R5, R8 ;  /* 0x00000008050b7221 */ /* 0x002fce0000000000 */
.L_x_137:
        /* <DEDUP_REMOVED lines=26> */
.L_x_138:
[----:B------:R-:W-:Y:S01]  /*0b00*/  HFMA2.MMA R12, -RZ, RZ, 0, 1.847743988037109375e-06 ;  /* 0x0000001fff0c7435 */ /* 0x000fe200000001ff */
[----:B------:R-:W-:Y:S01]  /*0b10*/  MOV R10, R19 ;  /* 0x00000013000a7202 */ /* 0x000fe20000000f00 */
[----:B------:R-:W-:Y:S01]  /*0b20*/  IMAD.MOV.U32 R9, RZ, RZ, 0x10 ;  /* 0x00000010ff097424 */ /* 0x000fe200078e00ff */
[----:B------:R-:W-:-:S08]  /*0b30*/  MOV R7, 0xffffffff ;  /* 0xffffffff00077802 */ /* 0x000fd00000000f00 */
[----:B------:R-:W-:Y:S05]  /*0b40*/  WARPSYNC.COLLECTIVE R7, `(.L_x_139) ;  /* 0x0000000007087348 */ /* 0x000fea0003c00000 */
[----:B------:R0:W1:Y:S02]  /*0b50*/  SHFL.DOWN P0, R8, R10, R9, R12 ;  /* 0x080000090a087389 */ /* 0x000064000000000c */
[----:B01----:R-:W-:Y:S01]  /*0b60*/  ENDCOLLECTIVE ;  /* 0x000000000000791b */ /* 0x003fe20003800000 */
.L_x_139:
[----:B------:R-:W-:Y:S01]  /*0b70*/  HFMA2.MMA R9, -RZ, RZ, 0, 4.76837158203125e-07 ;  /* 0x00000008ff097435 */ /* 0x000fe200000001ff */
[----:B------:R-:W-:-:S04]  /*0b80*/  IMAD.MOV.U32 R4, RZ, RZ, R8 ;  /* 0x000000ffff047224 */ /* 0x000fc800078e0008 */
[----:B------:R-:W-:-:S05]  /*0b90*/  FADD R4, R4, R19 ;  /* 0x0000001304047221 */ /* 0x000fca0000000000 */
[----:B------:R-:W-:-:S07]  /*0ba0*/  MOV R10, R4 ;  /* 0x00000004000a7202 */ /* 0x000fce0000000f00 */
[----:B------:R-:W-:Y:S05]  /*0bb0*/  WARPSYNC.COLLECTIVE R7, `(.L_x_140) ;  /* 0x0000000007087348 */ /* 0x000fea0003c00000 */
[----:B------:R0:W1:Y:S02]  /*0bc0*/  SHFL.DOWN P0, R8, R10, R9, R12 ;  /* 0x080000090a087389 */ /* 0x000064000000000c */
[----:B01----:R-:W-:Y:S01]  /*0bd0*/  ENDCOLLECTIVE ;  /* 0x000000000000791b */ /* 0x003fe20003800000 */
.L_x_140:
[----:B------:R-:W-:Y:S01]  /*0be0*/  HFMA2.MMA R9, -RZ, RZ, 0, 2.384185791015625e-07 ;  /* 0x00000004ff097435 */ /* 0x000fe200000001ff */
[----:B------:R-:W-:-:S04]  /*0bf0*/  IMAD.MOV.U32 R3, RZ, RZ, R8 ;  /* 0x000000ffff037224 */ /* 0x000fc800078e0008 */
[----:B------:R-:W-:-:S05]  /*0c00*/  FADD R3, R4, R3 ;  /* 0x0000000304037221 */ /* 0x000fca0000000000 */
[----:B------:R-:W-:-:S07]  /*0c10*/  MOV R10, R3 ;  /* 0x00000003000a7202 */ /* 0x000fce0000000f00 */
[----:B------:R-:W-:Y:S05]  /*0c20*/  WARPSYNC.COLLECTIVE R7, `(.L_x_141) ;  /* 0x0000000007087348 */ /* 0x000fea0003c00000 */
[----:B------:R0:W1:Y:S02]  /*0c30*/  SHFL.DOWN P0, R8, R10, R9, R12 ;  /* 0x080000090a087389 */ /* 0x000064000000000c */
[----:B01----:R-:W-:Y:S01]  /*0c40*/  ENDCOLLECTIVE ;  /* 0x000000000000791b */ /* 0x003fe20003800000 */
.L_x_141:
[----:B------:R-:W-:Y:S01]  /*0c50*/  HFMA2.MMA R9, -RZ, RZ, 0, 1.1920928955078125e-07 ;  /* 0x00000002ff097435 */ /* 0x000fe200000001ff */
[----:B------:R-:W-:-:S04]  /*0c60*/  IMAD.MOV.U32 R6, RZ, RZ, R8 ;  /* 0x000000ffff067224 */ /* 0x000fc800078e0008 */
[----:B------:R-:W-:-:S05]  /*0c70*/  FADD R6, R3, R6 ;  /* 0x0000000603067221 */ /* 0x000fca0000000000 */
[----:B------:R-:W-:-:S07]  /*0c80*/  MOV R10, R6 ;  /* 0x00000006000a7202 */ /* 0x000fce0000000f00 */
[----:B------:R-:W-:Y:S05]  /*0c90*/  WARPSYNC.COLLECTIVE R7, `(.L_x_142) ;  /* 0x0000000007087348 */ /* 0x000fea0003c00000 */
[----:B------:R0:W1:Y:S02]  /*0ca0*/  SHFL.DOWN P0, R8, R10, R9, R12 ;  /* 0x080000090a087389 */ /* 0x000064000000000c */
[----:B01----:R-:W-:Y:S01]  /*0cb0*/  ENDCOLLECTIVE ;  /* 0x000000000000791b */ /* 0x003fe20003800000 */
.L_x_142:
[----:B------:R-:W-:Y:S01]  /*0cc0*/  HFMA2.MMA R9, -RZ, RZ, 0, 5.9604644775390625e-08 ;  /* 0x00000001ff097435 */ /* 0x000fe200000001ff */
[----:B------:R-:W-:-:S04]  /*0cd0*/  IMAD.MOV.U32 R5, RZ, RZ, R8 ;  /* 0x000000ffff057224 */ /* 0x000fc800078e0008 */
[----:B------:R-:W-:-:S05]  /*0ce0*/  FADD R5, R6, R5 ;  /* 0x0000000506057221 */ /* 0x000fca0000000000 */
[----:B------:R-:W-:-:S07]  /*0cf0*/  MOV R10, R5 ;  /* 0x00000005000a7202 */ /* 0x000fce0000000f00 */
[----:B------:R-:W-:Y:S05]  /*0d00*/  WARPSYNC.COLLECTIVE R7, `(.L_x_143) ;  /* 0x0000000007087348 */ /* 0x000fea0003c00000 */
[----:B------:R0:W1:Y:S02]  /*0d10*/  SHFL.DOWN P0, R8, R10, R9, R12 ;  /* 0x080000090a087389 */ /* 0x000064000000000c */
[----:B01----:R-:W-:Y:S01]  /*0d20*/  ENDCOLLECTIVE ;  /* 0x000000000000791b */ /* 0x003fe20003800000 */
.L_x_143:
[----:B------:R-:W-:Y:S05]  /*0d30*/  BRA `(.L_x_144) ;  /* 0xfffffffc00047947 */ /* 0x000fea000383ffff */
.L_x_145:
        /* <DEDUP_REMOVED lines=12> */
.L_x_203:


//--------------------- .text._Z25multi_tensor_apply_kernelI18TensorListMetadataILi1ELb0EEN18transformer_engine19multi_tensor_l2norm13L2NormFunctorI13__nv_bfloat16EEJPfS7_biEEvlPViT_T0_DpT1_ --------------------------
	.section	.text._Z25multi_tensor_apply_kernelI18TensorListMetadataILi1ELb0EEN18transformer_engine19multi_tensor_l2norm13L2NormFunctorI13__nv_bfloat16EEJPfS7_biEEvlPViT_T0_DpT1_,"ax",@progbits
	.align	128
        .global         _Z25multi_tensor_apply_kernelI18TensorListMetadataILi1ELb0EEN18transformer_engine19multi_tensor_l2norm13L2NormFunctorI13__nv_bfloat16EEJPfS7_biEEvlPViT_T0_DpT1_
        .type           _Z25multi_tensor_apply_kernelI18TensorListMetadataILi1ELb0EEN18transformer_engine19multi_tensor_l2norm13L2NormFunctorI13__nv_bfloat16EEJPfS7_biEEvlPViT_T0_DpT1_,@function
        .size           _Z25multi_tensor_apply_kernelI18TensorListMetadataILi1ELb0EEN18transformer_engine19multi_tensor_l2norm13L2NormFunctorI13__nv_bfloat16EEJPfS7_biEEvlPViT_T0_DpT1_,(.L_x_204 - _Z25multi_tensor_apply_kernelI18TensorListMetadataILi1ELb0EEN18transformer_engine19multi_tensor_l2norm13L2NormFunctorI13__nv_bfloat16EEJPfS7_biEEvlPViT_T0_DpT1_)
        .other          _Z25multi_tensor_apply_kernelI18TensorListMetadataILi1ELb0EEN18transformer_engine19multi_tensor_l2norm13L2NormFunctorI13__nv_bfloat16EEJPfS7_biEEvlPViT_T0_DpT1_,@"STO_CUDA_ENTRY STV_DEFAULT"
_Z25multi_tensor_apply_kernelI18TensorListMetadataILi1ELb0EEN18transformer_engine19multi_tensor_l2norm13L2NormFunctorI13__nv_bfloat16EEJPfS7_biEEvlPViT_T0_DpT1_:
.text._Z25multi_tensor_apply_kernelI18TensorListMetadataILi1ELb0EEN18transformer_engine19multi_tensor_l2norm13L2NormFunctorI13__nv_bfloat16EEJPfS7_biEEvlPViT_T0_DpT1_:
[----:B------:R-:W-:Y:S01]  /*0000*/  LDC R1, c[0x0][0x28] ;  /* 0x00000a00ff017b82 */ /* 0x000fe20000000800 */
[----:B------:R-:W0:Y:S01]  /*0010*/  S2R R0, SR_CTAID.X ;  /* 0x0000000000007919 */ /* 0x000e220000002500 */
[----:B------:R-:W-:-:S06]  /*0020*/  IMAD.MOV.U32 R7, RZ, RZ, 0x10 ;  /* 0x00000010ff077424 */ /* 0x000fcc00078e00ff */
[----:B------:R-:W1:Y:S01]  /*0030*/  LDC R6, c[0x0][0x210] ;  /* 0x00008400ff067b82 */ /* 0x000e620000000800 */
[----:B------:R-:W-:-:S07]  /*0040*/  ULDC.64 UR6, c[0x0][0x208] ;  /* 0x0000820000067ab9 */ /* 0x000fce0000000a00 */
[----:B0-----:R-:W0:Y:S01]  /*0050*/  LDC.U8 R4, c[0x0][R0+0x748] ;  /* 0x0001d20000047b82 */ /* 0x001e220000000000 */
[----:B------:R-:W-:-:S07]  /*0060*/  LEA R5, R0, R7, 0x2 ;  /* 0x0000000700057211 */ /* 0x000fce00078e10ff */
[----:B------:R-:W1:Y:S01]  /*0070*/  LDC R5, c[0x0][R5+0x878] ;  /* 0x00021e0005057b82 */ /* 0x000e620000000800 */
[C---:B0-----:R-:W-:Y:S01]  /*0080*/  IMAD R8, R4.reuse, 0x8, R7 ;  /* 0x0000000804087824 */ /* 0x041fe200078e0207 */
[----:B------:R-:W-:-:S06]  /*0090*/  LEA R7, R4, R7, 0x2 ;  /* 0x0000000704077211 */ /* 0x000fcc00078e10ff */
[----:B------:R-:W0:Y:S01]  /*00a0*/  LDC.64 R2, c[0x0][R8+0x210] ;  /* 0x0000840008027b82 */ /* 0x000e220000000a00 */
[----:B-1----:R-:W-:-:S07]  /*00b0*/  IMAD R9, R5, R6, RZ ;  /* 0x0000000605097224 */ /* 0x002fce00078e02ff */
[----:B------:R-:W1:Y:S01]  /*00c0*/  LDC R12, c[0x0][R7+0x580] ;  /* 0x00016000070c7b82 */ /* 0x000e620000000800 */
[C-C-:B0-----:R-:W-:Y:S02]  /*00d0*/  IMAD.U32 R10, R9.reuse, 0x2, R2.reuse ;  /* 0x00000002090a7824 */ /* 0x141fe400078e0002 */
[----:B------:R-:W-:-:S03]  /*00e0*/  IMAD.WIDE R2, R9, 0x2, R2 ;  /* 0x0000000209027825 */ /* 0x000fc600078e0202 */
[----:B------:R-:W-:Y:S02]  /*00f0*/  LOP3.LUT P1, RZ, R10, 0x7, RZ, 0xc0, !PT ;  /* 0x000000070aff7812 */ /* 0x000fe4000782c0ff */
[----:B-1----:R-:W-:-:S04]  /*0100*/  IADD3 R12, -R9, R12, RZ ;  /* 0x0000000c090c7210 */ /* 0x002fc80007ffe1ff */
[----:B------:R-:W-:-:S04]  /*0110*/  LOP3.LUT P0, RZ, R12, 0x3, R6, 0xc8, !PT ;  /* 0x000000030cff7812 */ /* 0x000fc8000780c806 */
[----:B------:R-:W-:-:S13]  /*0120*/  PLOP3.LUT P0, PT, P0, P1, PT, 0xa8, 0x0 ;  /* 0x000000000000781c */ /* 0x000fda0000703570 */
[----:B------:R-:W-:Y:S05]  /*0130*/  @P0 BRA `(.L_x_146) ;  /* 0x00000000007c0947 */ /* 0x000fea0003800000 */
[----:B------:R-:W0:Y:S01]  /*0140*/  S2R R8, SR_TID.X ;  /* 0x0000000000087919 */ /* 0x000e220000002100 */
[----:B------:R-:W-:Y:S01]  /*0150*/  BSSY B0, `(.L_x_147) ;  /* 0x000001c000007945 */ /* 0x000fe20003800000 */
[----:B------:R-:W-:Y:S01]  /*0160*/  HFMA2.MMA R13, -RZ, RZ, 0, 0 ;  /* 0x00000000ff0d7435 */ /* 0x000fe200000001ff */
[----:B------:R-:W-:Y:S01]  /*0170*/  CS2R R14, SRZ ;  /* 0x00000000000e7805 */ /* 0x000fe2000001ff00 */
[----:B------:R-:W-:Y:S02]  /*0180*/  IMAD.MOV.U32 R16, RZ, RZ, RZ ;  /* 0x000000ffff107224 */ /* 0x000fe400078e00ff */
[----:B0-----:R-:W-:-:S05]  /*0190*/  IMAD.SHL.U32 R7, R8, 0x4, RZ ;  /* 0x0000000408077824 */ /* 0x001fca00078e00ff */
[----:B------:R-:W-:-:S04]  /*01a0*/  ISETP.GE.AND P0, PT, R7, R6, PT ;  /* 0x000000060700720c */ /* 0x000fc80003f06270 */
[----:B------:R-:W-:-:S13]  /*01b0*/  ISETP.GE.OR P0, PT, R7, R12, P0 ;  /* 0x0000000c0700720c */ /* 0x000fda0000706670 */
[----:B------:R-:W-:Y:S05]  /*01c0*/  @P0 BRA `(.L_x_148) ;  /* 0x0000000000500947 */ /* 0x000fea0003800000 */
[----:B------:R-:W0:Y:S01]  /*01d0*/  LDC R20, c[0x0][RZ] ;  /* 0x00000000ff147b82 */ /* 0x000e220000000800 */
[----:B------:R-:W-:Y:S01]  /*01e0*/  MOV R7, R8 ;  /* 0x0000000800077202 */ /* 0x000fe20000000f00 */
[----:B------:R-:W-:-:S07]  /*01f0*/  IMAD.MOV.U32 R13, RZ, RZ, RZ ;  /* 0x000000ffff0d7224 */ /* 0x000fce00078e00ff */
.L_x_149:
[----:B------:R-:W-:-:S06]  /*0200*/  IMAD.WIDE R8, R7, 0x8, R2 ;  /* 0x0000000807087825 */ /* 0x000fcc00078e0202 */
[----:B------:R-:W2:Y:S01]  /*0210*/  LDG.E.64 R8, desc[UR6][R8.64] ;  /* 0x0000000608087981 */ /* 0x000ea2000c1e1b00 */
[----:B0-----:R-:W-:-:S05]  /*0220*/  IADD3 R7, R20, R7, RZ ;  /* 0x0000000714077210 */ /* 0x001fca0007ffe0ff */
[----:B------:R-:W-:-:S05]  /*0230*/  IMAD.SHL.U32 R11, R7, 0x4, RZ ;  /* 0x00000004070b7824 */ /* 0x000fca00078e00ff */
[C---:B------:R-:W-:Y:S02]  /*0240*/  ISETP.GE.AND P0, PT, R11.reuse, R6, PT ;  /* 0x000000060b00720c */ /* 0x040fe40003f06270 */
[----:B------:R-:W-:Y:S02]  /*0250*/  ISETP.LT.AND P1, PT, R11, R12, PT ;  /* 0x0000000c0b00720c */ /* 0x000fe40003f21270 */
[C-C-:B--2---:R-:W-:Y:S01]  /*0260*/  SHF.R.U64 R10, R8.reuse, 0x10, R9.reuse ;  /* 0x00000010080a7819 */ /* 0x144fe20000001209 */
[----:B------:R-:W-:Y:S01]  /*0270*/  IMAD.U32 R17, R9, 0x10000, RZ ;  /* 0x0001000009117824 */ /* 0x000fe200078e00ff */
[----:B------:R-:W-:Y:S02]  /*0280*/  SHF.R.U32.HI R18, RZ, 0x10, R9 ;  /* 0x00000010ff127819 */ /* 0x000fe40000011609 */
[----:B------:R-:W-:Y:S01]  /*0290*/  SHF.L.U32 R11, R8, 0x10, RZ ;  /* 0x00000010080b7819 */ /* 0x000fe200000006ff */
[----:B------:R-:W-:Y:S01]  /*02a0*/  FFMA R14, R17, R17, R14 ;  /* 0x00000011110e7223 */ /* 0x000fe2000000000e */
[----:B------:R-:W-:Y:S01]  /*02b0*/  SHF.L.U32 R10, R10, 0x10, RZ ;  /* 0x000000100a0a7819 */ /* 0x000fe200000006ff */
[----:B------:R-:W-:-:S02]  /*02c0*/  IMAD.U32 R18, R18, 0x10000, RZ ;  /* 0x0001000012127824 */ /* 0x000fc400078e00ff */
[----:B------:R-:W-:Y:S02]  /*02d0*/  FFMA R16, R11, R11, R16 ;  /* 0x0000000b0b107223 */ /* 0x000fe40000000010 */
[----:B------:R-:W-:Y:S01]  /*02e0*/  FFMA R15, R10, R10, R15 ;  /* 0x0000000a0a0f7223 */ /* 0x000fe2000000000f */
[----:B------:R-:W-:Y:S01]  /*02f0*/  FFMA R13, R18, R18, R13 ;  /* 0x00000012120d7223 */ /* 0x000fe2000000000d */
[----:B------:R-:W-:Y:S06]  /*0300*/  @!P0 BRA P1, `(.L_x_149) ;  /* 0xfffffffc00bc8947 */ /* 0x000fec000083ffff */
.L_x_148:
[----:B------:R-:W-:Y:S05]  /*0310*/  BSYNC B0 ;  /* 0x0000000000007941 */ /* 0x000fea0003800000 */
.L_x_147:
[----:B------:R-:W-:Y:S05]  /*0320*/  BRA `(.L_x_150) ;  /* 0x0000000000b47947 */ /* 0x000fea0003800000 */
.L_x_146:
        /* <DEDUP_REMOVED lines=13> */
.L_x_151:
        /* <DEDUP_REMOVED lines=11> */
[----:B------:R-:W-:-:S03]  /*04b0*/  @!P1 IMAD.WIDE R18, R19, 0x2, R2 ;  /* 0x0000000213129825 */ /* 0x000fc600078e0202 */
[----:B------:R-:W-:-:S03]  /*04c0*/  ISETP.GE.OR P0, PT, R9, R12, P0 ;  /* 0x0000000c0900720c */ /* 0x000fc60000706670 */
[----:B------:R-:W2:Y:S02]  /*04d0*/  @!P1 LDG.E.U16 R18, desc[UR6][R18.64] ;  /* 0x0000000612129981 */ /* 0x000ea4000c1e1500 */
[----:B------:R-:W-:-:S04]  /*04e0*/  @!P2 IMAD.WIDE R10, R11, 0x2, R2 ;  /* 0x000000020b0aa825 */ /* 0x000fc800078e0202 */
[--C-:B------:R-:W-:Y:S02]  /*04f0*/  @!P3 IMAD.WIDE R6, R7, 0x2, R2.reuse ;  /* 0x000000020706b825 */ /* 0x100fe400078e0202 */
[----:B------:R-:W3:Y:S02]  /*0500*/  @!P2 LDG.E.U16 R10, desc[UR6][R10.64] ;  /* 0x000000060a0aa981 */ /* 0x000ee4000c1e1500 */
[----:B------:R-:W-:Y:S02]  /*0510*/  @!P0 IMAD.WIDE R8, R9, 0x2, R2 ;  /* 0x0000000209088825 */ /* 0x000fe400078e0202 */
[----:B------:R-:W4:Y:S04]  /*0520*/  @!P3 LDG.E.U16 R6, desc[UR6][R6.64] ;  /* 0x000000060606b981 */ /* 0x000f28000c1e1500 */
[----:B------:R-:W5:Y:S01]  /*0530*/  @!P0 LDG.E.U16 R8, desc[UR6][R8.64] ;  /* 0x0000000608088981 */ /* 0x000f62000c1e1500 */
[----:B------:R-:W-:-:S06]  /*0540*/  ULEA UR4, UR5, UR4, 0x2 ;  /* 0x0000000405047291 */ /* 0x000fcc000f8e103f */
[----:B------:R-:W-:Y:S02]  /*0550*/  ISETP.LE.AND P4, PT, R17, UR4, PT ;  /* 0x0000000411007c0c */ /* 0x000fe4000bf83270 */
[----:B------:R-:W-:Y:S02]  /*0560*/  ISETP.GT.AND P5, PT, R12, UR4, PT ;  /* 0x000000040c007c0c */ /* 0x000fe4000bfa4270 */
[----:B--2---:R-:W-:Y:S01]  /*0570*/  @!P1 SHF.L.U32 R21, R18, 0x10, RZ ;  /* 0x0000001012159819 */ /* 0x004fe200000006ff */
[----:B---3--:R-:W-:Y:S01]  /*0580*/  @!P2 IMAD.U32 R20, R10, 0x10000, RZ ;  /* 0x000100000a14a824 */ /* 0x008fe200078e00ff */
[----:B----4-:R-:W-:Y:S01]  /*0590*/  @!P3 SHF.L.U32 R23, R6, 0x10, RZ ;  /* 0x000000100617b819 */ /* 0x010fe200000006ff */
[----:B-----5:R-:W-:Y:S02]  /*05a0*/  @!P0 IMAD.U32 R22, R8, 0x10000, RZ ;  /* 0x0001000008168824 */ /* 0x020fe400078e00ff */
[----:B------:R-:W-:Y:S01]  /*05b0*/  @!P1 FFMA R16, R21, R21, R16 ;  /* 0x0000001515109223 */ /* 0x000fe20000000010 */
[----:B------:R-:W-:Y:S01]  /*05c0*/  @!P2 FFMA R15, R20, R20, R15 ;  /* 0x00000014140fa223 */ /* 0x000fe2000000000f */
[----:B------:R-:W-:Y:S01]  /*05d0*/  @!P3 FFMA R14, R23, R23, R14 ;  /* 0x00000017170eb223 */ /* 0x000fe2000000000e */
[----:B------:R-:W-:-:S03]  /*05e0*/  @!P0 FFMA R13, R22, R22, R13 ;  /* 0x00000016160d8223 */ /* 0x000fc6000000000d */
[----:B------:R-:W-:Y:S05]  /*05f0*/  @!P4 BRA P5, `(.L_x_151) ;  /* 0xfffffffc0080c947 */ /* 0x000fea000283ffff */
.L_x_150:
        /* <DEDUP_REMOVED lines=20> */
.L_x_153:
        /* <DEDUP_REMOVED lines=11> */
.L_x_152:
        /* <DEDUP_REMOVED lines=15> */
.L_x_161:
[----:B-1----:R-:W-:-:S07]  /*08e0*/  FADD R13, R7, R10 ;  /* 0x0000000a070d7221 */ /* 0x002fce0000000000 */
.L_x_154:
        /* <DEDUP_REMOVED lines=26> */
.L_x_155:
[----:B------:R-:W-:Y:S01]  /*0a90*/  HFMA2.MMA R14, -RZ, RZ, 0, 1.847743988037109375e-06 ;  /* 0x0000001fff0e7435 */ /* 0x000fe200000001ff */
[----:B------:R-:W-:Y:S01]  /*0aa0*/  MOV R12, R13 ;  /* 0x0000000d000c7202 */ /* 0x000fe20000000f00 */
[----:B------:R-:W-:Y:S02]  /*0ab0*/  IMAD.MOV.U32 R11, RZ, RZ, 0x10 ;  /* 0x00000010ff0b7424 */ /* 0x000fe400078e00ff */
[----:B------:R-:W-:-:S07]  /*0ac0*/  IMAD.MOV.U32 R9, RZ, RZ, -0x1 ;  /* 0xffffffffff097424 */ /* 0x000fce00078e00ff */
[----:B------:R-:W-:Y:S05]  /*0ad0*/  WARPSYNC.COLLECTIVE R9, `(.L_x_156) ;  /* 0x0000000009087348 */ /* 0x000fea0003c00000 */
[----:B------:R0:W1:Y:S02]  /*0ae0*/  SHFL.DOWN P0, R10, R12, R11, R14 ;  /* 0x0800000b0c0a7389 */ /* 0x000064000000000e */
[----:B01----:R-:W-:Y:S01]  /*0af0*/  ENDCOLLECTIVE ;  /* 0x000000000000791b */ /* 0x003fe20003800000 */
.L_x_156:
[----:B------:R-:W-:Y:S01]  /*0b00*/  HFMA2.MMA R11, -RZ, RZ, 0, 4.76837158203125e-07 ;  /* 0x00000008ff0b7435 */ /* 0x000fe200000001ff */
[----:B------:R-:W-:-:S05]  /*0b10*/  MOV R6, R10 ;  /* 0x0000000a00067202 */ /* 0x000fca0000000f00 */
[----:B------:R-:W-:-:S04]  /*0b20*/  FADD R6, R6, R13 ;  /* 0x0000000d06067221 */ /* 0x000fc80000000000 */
[----:B------:R-:W-:-:S07]  /*0b30*/  IMAD.MOV.U32 R12, RZ, RZ, R6 ;  /* 0x000000ffff0c7224 */ /* 0x000fce00078e0006 */
[----:B------:R-:W-:Y:S05]  /*0b40*/  WARPSYNC.COLLECTIVE R9, `(.L_x_157) ;  /* 0x0000000009087348 */ /* 0x000fea0003c00000 */
[----:B------:R0:W1:Y:S02]  /*0b50*/  SHFL.DOWN P0, R10, R12, R11, R14 ;  /* 0x0800000b0c0a7389 */ /* 0x000064000000000e */
[----:B01----:R-:W-:Y:S01]  /*0b60*/  ENDCOLLECTIVE ;  /* 0x000000000000791b */ /* 0x003fe20003800000 */
.L_x_157:
[----:B------:R-:W-:Y:S02]  /*0b70*/  IMAD.MOV.U32 R11, RZ, RZ, 0x4 ;  /* 0x00000004ff0b7424 */ /* 0x000fe400078e00ff */
[----:B------:R-:W-:-:S04]  /*0b80*/  IMAD.MOV.U32 R3, RZ, RZ, R10 ;  /* 0x000000ffff037224 */ /* 0x000fc800078e000a */
[----:B------:R-:W-:-:S05]  /*0b90*/  FADD R3, R6, R3 ;  /* 0x0000000306037221 */ /* 0x000fca0000000000 */
[----:B------:R-:W-:-:S07]  /*0ba0*/  MOV R12, R3 ;  /* 0x00000003000c7202 */ /* 0x000fce0000000f00 */
[----:B------:R-:W-:Y:S05]  /*0bb0*/  WARPSYNC.COLLECTIVE R9, `(.L_x_158) ;  /* 0x0000000009087348 */ /* 0x000fea0003c00000 */
[----:B------:R0:W1:Y:S02]  /*0bc0*/  SHFL.DOWN P0, R10, R12, R11, R14 ;  /* 0x0800000b0c0a7389 */ /* 0x000064000000000e */
[----:B01----:R-:W-:Y:S01]  /*0bd0*/  ENDCOLLECTIVE ;  /* 0x000000000000791b */ /* 0x003fe20003800000 */
.L_x_158:
[----:B------:R-:W-:Y:S01]  /*0be0*/  HFMA2.MMA R11, -RZ, RZ, 0, 1.1920928955078125e-07 ;  /* 0x00000002ff0b7435 */ /* 0x000fe200000001ff */
[----:B------:R-:W-:-:S05]  /*0bf0*/  MOV R8, R10 ;  /* 0x0000000a00087202 */ /* 0x000fca0000000f00 */
[----:B------:R-:W-:-:S04]  /*0c00*/  FADD R8, R3, R8 ;  /* 0x0000000803087221 */ /* 0x000fc80000000000 */
[----:B------:R-:W-:-:S07]  /*0c10*/  IMAD.MOV.U32 R12, RZ, RZ, R8 ;  /* 0x000000ffff0c7224 */ /* 0x000fce00078e0008 */
[----:B------:R-:W-:Y:S05]  /*0c20*/  WARPSYNC.COLLECTIVE R9, `(.L_x_159) ;  /* 0x0000000009087348 */ /* 0x000fea0003c00000 */
[----:B------:R0:W1:Y:S02]  /*0c30*/  SHFL.DOWN P0, R10, R12, R11, R14 ;  /* 0x0800000b0c0a7389 */ /* 0x000064000000000e */
[----:B01----:R-:W-:Y:S01]  /*0c40*/  ENDCOLLECTIVE ;  /* 0x000000000000791b */ /* 0x003fe20003800000 */
.L_x_159:
[----:B------:R-:W-:Y:S02]  /*0c50*/  IMAD.MOV.U32 R11, RZ, RZ, 0x1 ;  /* 0x00000001ff0b7424 */ /* 0x000fe400078e00ff */
[----:B------:R-:W-:-:S04]  /*0c60*/  IMAD.MOV.U32 R7, RZ, RZ, R10 ;  /* 0x000000ffff077224 */ /* 0x000fc800078e000a */
[----:B------:R-:W-:-:S05]  /*0c70*/  FADD R7, R8, R7 ;  /* 0x0000000708077221 */ /* 0x000fca0000000000 */
[----:B------:R-:W-:-:S07]  /*0c80*/  MOV R12, R7 ;  /* 0x00000007000c7202 */ /* 0x000fce0000000f00 */
[----:B------:R-:W-:Y:S05]  /*0c90*/  WARPSYNC.COLLECTIVE R9, `(.L_x_160) ;  /* 0x0000000009087348 */ /* 0x000fea0003c00000 */
[----:B------:R0:W1:Y:S02]  /*0ca0*/  SHFL.DOWN P0, R10, R12, R11, R14 ;  /* 0x0800000b0c0a7389 */ /* 0x000064000000000e */
[----:B01----:R-:W-:Y:S01]  /*0cb0*/  ENDCOLLECTIVE ;  /* 0x000000000000791b */ /* 0x003fe20003800000 */
.L_x_160:
[----:B------:R-:W-:Y:S05]  /*0cc0*/  BRA `(.L_x_161) ;  /* 0xfffffffc00047947 */ /* 0x000fea000383ffff */
.L_x_162:
        /* <DEDUP_REMOVED lines=11> */
.L_x_204:


//--------------------- .text._Z25multi_tensor_apply_kernelI18TensorListMetadataILi1ELb0EEN18transformer_engine19multi_tensor_l2norm13L2NormFunctorI6__halfEEJPfS7_biEEvlPViT_T0_DpT1_ --------------------------
	.section	.text._Z25multi_tensor_apply_kernelI18TensorListMetadataILi1ELb0EEN18transformer_engine19multi_tensor_l2norm13L2NormFunctorI6__halfEEJPfS7_biEEvlPViT_T0_DpT1_,"ax",@progbits
	.align	128
        .global         _Z25multi_tensor_apply_kernelI18TensorListMetadataILi1ELb0EEN18transformer_engine19multi_tensor_l2norm13L2NormFunctorI6__halfEEJPfS7_biEEvlPViT_T0_DpT1_
        .type           _Z25multi_tensor_apply_kernelI18TensorListMetadataILi1ELb0EEN18transformer_engine19multi_tensor_l2norm13L2NormFunctorI6__halfEEJPfS7_biEEvlPViT_T0_DpT1_,@function
        .size           _Z25multi_tensor_apply_kernelI18TensorListMetadataILi1ELb0EEN18transformer_engine19multi_tensor_l2norm13L2NormFunctorI6__halfEEJPfS7_biEEvlPViT_T0_DpT1_,(.L_x_205 - _Z25multi_tensor_apply_kernelI18TensorListMetadataILi1ELb0EEN18transformer_engine19multi_tensor_l2norm13L2NormFunctorI6__halfEEJPfS7_biEEvlPViT_T0_DpT1_)
        .other          _Z25multi_tensor_apply_kernelI18TensorListMetadataILi1ELb0EEN18transformer_engine19multi_tensor_l2norm13L2NormFunctorI6__halfEEJPfS7_biEEvlPViT_T0_DpT1_,@"STO_CUDA_ENTRY STV_DEFAULT"
_Z25multi_tensor_apply_kernelI18TensorListMetadataILi1ELb0EEN18transformer_engine19multi_tensor_l2norm13L2NormFunctorI6__halfEEJPfS7_biEEvlPViT_T0_DpT1_:
.text._Z25multi_tensor_apply_kernelI18TensorListMetadataILi1ELb0EEN18transformer_engine19multi_tensor_l2norm13L2NormFunctorI6__halfEEJPfS7_biEEvlPViT_T0_DpT1_:
        /* <DEDUP_REMOVED lines=29> */
[----:B------:R-:W0:Y:S01]  /*01d0*/  LDC R20, c[0x0][RZ] ;  /* 0x00000000ff147b82 */ /* 0x000e220000000800 */
[----:B------:R-:W-:Y:S01]  /*01e0*/  HFMA2.MMA R13, -RZ, RZ, 0, 0 ;  /* 0x00000000ff0d7435 */ /* 0x000fe200000001ff */
[----:B------:R-:W-:-:S10]  /*01f0*/  IMAD.MOV.U32 R7, RZ, RZ, R8 ;  /* 0x000000ffff077224 */ /* 0x000fd400078e0008 */
.L_x_166:
[----:B------:R-:W-:-:S06]  /*0200*/  IMAD.WIDE R8, R7, 0x8, R2 ;  /* 0x0000000807087825 */ /* 0x000fcc00078e0202 */
[----:B------:R-:W2:Y:S01]  /*0210*/  LDG.E.64 R8, desc[UR6][R8.64] ;  /* 0x0000000608087981 */ /* 0x000ea2000c1e1b00 */
[----:B0-----:R-:W-:-:S05]  /*0220*/  IMAD.IADD R7, R20, 0x1, R7 ;  /* 0x0000000114077824 */ /* 0x001fca00078e0207 */
[----:B------:R-:W-:-:S04]  /*0230*/  SHF.L.U32 R11, R7, 0x2, RZ ;  /* 0x00000002070b7819 */ /* 0x000fc800000006ff */
[C---:B------:R-:W-:Y:S02]  /*0240*/  ISETP.GE.AND P0, PT, R11.reuse, R6, PT ;  /* 0x000000060b00720c */ /* 0x040fe40003f06270 */
[----:B------:R-:W-:Y:S02]  /*0250*/  ISETP.LT.AND P1, PT, R11, R12, PT ;  /* 0x0000000c0b00720c */ /* 0x000fe40003f21270 */
[--C-:B--2---:R-:W-:Y:S01]  /*0260*/  SHF.R.U64 R10, R8, 0x10, R9.reuse ;  /* 0x00000010080a7819 */ /* 0x104fe20000001209 */
[----:B------:R-:W-:Y:S01]  /*0270*/  HADD2.F32 R11, -RZ, R8.H0_H0 ;  /* 0x20000008ff0b7230 */ /* 0x000fe20000004100 */
[----:B------:R-:W-:Y:S01]  /*0280*/  SHF.R.U32.HI R18, RZ, 0x10, R9 ;  /* 0x00000010ff127819 */ /* 0x000fe20000011609 */
[----:B------:R-:W-:Y:S02]  /*0290*/  HADD2.F32 R17, -RZ, R9.H0_H0 ;  /* 0x20000009ff117230 */ /* 0x000fe40000004100 */
[----:B------:R-:W-:Y:S02]  /*02a0*/  HADD2.F32 R10, -RZ, R10.H0_H0 ;  /* 0x2000000aff0a7230 */ /* 0x000fe40000004100 */
[----:B------:R-:W-:Y:S01]  /*02b0*/  FFMA R16, R11, R11, R16 ;  /* 0x0000000b0b107223 */ /* 0x000fe20000000010 */
[----:B------:R-:W-:-:S02]  /*02c0*/  HADD2.F32 R18, -RZ, R18.H0_H0 ;  /* 0x20000012ff127230 */ /* 0x000fc40000004100 */
[----:B------:R-:W-:Y:S01]  /*02d0*/  FFMA R14, R17, R17, R14 ;  /* 0x00000011110e7223 */ /* 0x000fe2000000000e */
[----:B------:R-:W-:Y:S02]  /*02e0*/  FFMA R15, R10, R10, R15 ;  /* 0x0000000a0a0f7223 */ /* 0x000fe4000000000f */
[----:B------:R-:W-:Y:S01]  /*02f0*/  FFMA R13, R18, R18, R13 ;  /* 0x00000012120d7223 */ /* 0x000fe2000000000d */
[----:B------:R-:W-:Y:S06]  /*0300*/  @!P0 BRA P1, `(.L_x_166) ;  /* 0xfffffffc00bc8947 */ /* 0x000fec000083ffff */
.L_x_165:
[----:B------:R-:W-:Y:S05]  /*0310*/  BSYNC B0 ;  /* 0x0000000000007941 */ /* 0x000fea0003800000 */
.L_x_164:
[----:B------:R-:W-:Y:S05]  /*0320*/  BRA `(.L_x_167) ;  /* 0x0000000000b47947 */ /* 0x000fea0003800000 */
.L_x_163:
[----:B------:R-:W-:-:S04]  /*0330*/  ISETP.GT.AND P0, PT, R6, RZ, PT ;  /* 0x000000ff0600720c */ /* 0x000fc80003f04270 */
[----:B------:R-:W-:-:S13]  /*0340*/  ISETP.GT.AND P0, PT, R12, RZ, P0 ;  /* 0x000000ff0c00720c */ /* 0x000fda0000704270 */
[----:B------:R-:W-:Y:S01]  /*0350*/  @!P0 IMAD.MOV.U32 R13, RZ, RZ, RZ ;  /* 0x000000ffff0d8224 */ /* 0x000fe200078e00ff */
        /* <DEDUP_REMOVED lines=10> */
.L_x_168:
[----:B0-----:R-:W-:-:S05]  /*0400*/  VIADD R19, R24, UR4 ;  /* 0x0000000418137c36 */ /* 0x001fca0008000000 */
[C---:B------:R-:W-:Y:S02]  /*0410*/  IADD3 R11, R19.reuse, UR5, RZ ;  /* 0x00000005130b7c10 */ /* 0x040fe4000fffe0ff */
[-C--:B-1----:R-:W-:Y:S02]  /*0420*/  ISETP.GE.AND P1, PT, R19, R17.reuse, PT ;  /* 0x000000111300720c */ /* 0x082fe40003f26270 */
[C---:B------:R-:W-:Y:S01]  /*0430*/  ISETP.GE.AND P2, PT, R11.reuse, R17, PT ;  /* 0x000000110b00720c */ /* 0x040fe20003f46270 */
[----:B------:R-:W-:Y:S01]  /*0440*/  VIADD R7, R11, UR5 ;  /* 0x000000050b077c36 */ /* 0x000fe20008000000 */
[-C--:B------:R-:W-:Y:S02]  /*0450*/  ISETP.GE.OR P1, PT, R19, R12.reuse, P1 ;  /* 0x0000000c1300720c */ /* 0x080fe40000f26670 */
[----:B------:R-:W-:Y:S02]  /*0460*/  ISETP.GE.OR P2, PT, R11, R12, P2 ;  /* 0x0000000c0b00720c */ /* 0x000fe40001746670 */
[----:B------:R-:W-:-:S02]  /*0470*/  IADD3 R9, R7, UR5, RZ ;  /* 0x0000000507097c10 */ /* 0x000fc4000fffe0ff */
[-C--:B------:R-:W-:Y:S02]  /*0480*/  ISETP.GE.AND P3, PT, R7, R17.reuse, PT ;  /* 0x000000110700720c */ /* 0x080fe40003f66270 */
[----:B------:R-:W-:Y:S02]  /*0490*/  ISETP.GE.AND P0, PT, R9, R17, PT ;  /* 0x000000110900720c */ /* 0x000fe40003f06270 */
[-C--:B------:R-:W-:Y:S02]  /*04a0*/  ISETP.GE.OR P3, PT, R7, R12.reuse, P3 ;  /* 0x0000000c0700720c */ /* 0x080fe40001f66670 */
[----:B------:R-:W-:Y:S01]  /*04b0*/  ISETP.GE.OR P0, PT, R9, R12, P0 ;  /* 0x0000000c0900720c */ /* 0x000fe20000706670 */
[----:B------:R-:W-:-:S04]  /*04c0*/  @!P1 IMAD.WIDE R18, R19, 0x2, R2 ;  /* 0x0000000213129825 */ /* 0x000fc800078e0202 */
[--C-:B------:R-:W-:Y:S02]  /*04d0*/  @!P2 IMAD.WIDE R10, R11, 0x2, R2.reuse ;  /* 0x000000020b0aa825 */ /* 0x100fe400078e0202 */
[----:B------:R-:W2:Y:S04]  /*04e0*/  @!P1 LDG.E.U16 R18, desc[UR6][R18.64] ;  /* 0x0000000612129981 */ /* 0x000ea8000c1e1500 */
[--C-:B------:R-:W-:Y:S01]  /*04f0*/  @!P3 IMAD.WIDE R6, R7, 0x2, R2.reuse ;  /* 0x000000020706b825 */ /* 0x100fe200078e0202 */
[----:B------:R-:W3:Y:S03]  /*0500*/  @!P2 LDG.E.U16 R10, desc[UR6][R10.64] ;  /* 0x000000060a0aa981 */ /* 0x000ee6000c1e1500 */
[----:B------:R-:W-:-:S02]  /*0510*/  @!P0 IMAD.WIDE R8, R9, 0x2, R2 ;  /* 0x0000000209088825 */ /* 0x000fc400078e0202 */
[----:B------:R-:W4:Y:S04]  /*0520*/  @!P3 LDG.E.U16 R6, desc[UR6][R6.64] ;  /* 0x000000060606b981 */ /* 0x000f28000c1e1500 */
[----:B------:R-:W5:Y:S01]  /*0530*/  @!P0 LDG.E.U16 R8, desc[UR6][R8.64] ;  /* 0x0000000608088981 */ /* 0x000f62000c1e1500 */
[----:B------:R-:W-:-:S06]  /*0540*/  ULEA UR4, UR5, UR4, 0x2 ;  /* 0x0000000405047291 */ /* 0x000fcc000f8e103f */
[----:B------:R-:W-:Y:S02]  /*0550*/  ISETP.LE.AND P4, PT, R17, UR4, PT ;  /* 0x0000000411007c0c */ /* 0x000fe4000bf83270 */
[----:B------:R-:W-:Y:S01]  /*0560*/  ISETP.GT.AND P5, PT, R12, UR4, PT ;  /* 0x000000040c007c0c */ /* 0x000fe2000bfa4270 */
[----:B--2---:R-:W-:Y:S02]  /*0570*/  @!P1 HADD2.F32 R21, -RZ, R18.H0_H0 ;  /* 0x20000012ff159230 */ /* 0x004fe40000004100 */
[----:B---3--:R-:W-:Y:S02]  /*0580*/  @!P2 HADD2.F32 R20, -RZ, R10.H0_H0 ;  /* 0x2000000aff14a230 */ /* 0x008fe40000004100 */
[----:B----4-:R-:W-:Y:S02]  /*0590*/  @!P3 HADD2.F32 R23, -RZ, R6.H0_H0 ;  /* 0x20000006ff17b230 */ /* 0x010fe40000004100 */
[----:B-----5:R-:W-:Y:S02]  /*05a0*/  @!P0 HADD2.F32 R22, -RZ, R8.H0_H0 ;  /* 0x20000008ff168230 */ /* 0x020fe40000004100 */
[----:B------:R-:W-:Y:S01]  /*05b0*/  @!P1 FFMA R16, R21, R21, R16 ;  /* 0x0000001515109223 */ /* 0x000fe20000000010 */
[----:B------:R-:W-:Y:S01]  /*05c0*/  @!P2 FFMA R15, R20, R20, R15 ;  /* 0x00000014140fa223 */ /* 0x000fe2000000000f */
[----:B------:R-:W-:Y:S01]  /*05d0*/  @!P3 FFMA R14, R23, R23, R14 ;  /* 0x00000017170eb223 */ /* 0x000fe2000000000e */
[----:B------:R-:W-:Y:S01]  /*05e0*/  @!P0 FFMA R13, R22, R22, R13 ;  /* 0x00000016160d8223 */ /* 0x000fe2000000000d */
[----:B------:R-:W-:Y:S06]  /*05f0*/  @!P4 BRA P5, `(.L_x_168) ;  /* 0xfffffffc0080c947 */ /* 0x000fec000283ffff */
.L_x_167:
        /* <DEDUP_REMOVED lines=20> */
.L_x_170:
        /* <DEDUP_REMOVED lines=11> */
.L_x_169:
        /* <DEDUP_REMOVED lines=15> */
.L_x_178:
[----:B-1----:R-:W-:-:S07]  /*08e0*/  FADD R13, R7, R10 ;  /* 0x0000000a070d7221 */ /* 0x002fce0000000000 */
.L_x_171:
        /* <DEDUP_REMOVED lines=26> */
.L_x_172:
[----:B------:R-:W-:Y:S01]  /*0a90*/  HFMA2.MMA R14, -RZ, RZ, 0, 1.847743988037109375e-06 ;  /* 0x0000001fff0e7435 */ /* 0x000fe200000001ff */
[----:B------:R-:W-:Y:S01]  /*0aa0*/  MOV R12, R13 ;  /* 0x0000000d000c7202 */ /* 0x000fe20000000f00 */
[----:B------:R-:W-:Y:S01]  /*0ab0*/  IMAD.MOV.U32 R11, RZ, RZ, 0x10 ;  /* 0x00000010ff0b7424 */ /* 0x000fe200078e00ff */
[----:B------:R-:W-:-:S08]  /*0ac0*/  MOV R9, 0xffffffff ;  /* 0xffffffff00097802 */ /* 0x000fd00000000f00 */
[----:B------:R-:W-:Y:S05]  /*0ad0*/  WARPSYNC.COLLECTIVE R9, `(.L_x_173) ;  /* 0x0000000009087348 */ /* 0x000fea0003c00000 */
[----:B------:R0:W1:Y:S02]  /*0ae0*/  SHFL.DOWN P0, R10, R12, R11, R14 ;  /* 0x0800000b0c0a7389 */ /* 0x000064000000000e */
[----:B01----:R-:W-:Y:S01]  /*0af0*/  ENDCOLLECTIVE ;  /* 0x000000000000791b */ /* 0x003fe20003800000 */
.L_x_173:
[----:B------:R-:W-:Y:S01]  /*0b00*/  HFMA2.MMA R11, -RZ, RZ, 0, 4.76837158203125e-07 ;  /* 0x00000008ff0b7435 */ /* 0x000fe200000001ff */
[----:B------:R-:W-:-:S04]  /*0b10*/  IMAD.MOV.U32 R6, RZ, RZ, R10 ;  /* 0x000000ffff067224 */ /* 0x000fc800078e000a */
[----:B------:R-:W-:-:S05]  /*0b20*/  FADD R6, R6, R13 ;  /* 0x0000000d06067221 */ /* 0x000fca0000000000 */
[----:B------:R-:W-:-:S07]  /*0b30*/  MOV R12, R6 ;  /* 0x00000006000c7202 */ /* 0x000fce0000000f00 */
[----:B------:R-:W-:Y:S05]  /*0b40*/  WARPSYNC.COLLECTIVE R9, `(.L_x_174) ;  /* 0x0000000009087348 */ /* 0x000fea0003c00000 */
[----:B------:R0:W1:Y:S02]  /*0b50*/  SHFL.DOWN P0, R10, R12, R11, R14 ;  /* 0x0800000b0c0a7389 */ /* 0x000064000000000e */
[----:B01----:R-:W-:Y:S01]  /*0b60*/  ENDCOLLECTIVE ;  /* 0x000000000000791b */ /* 0x003fe20003800000 */
.L_x_174:
[----:B------:R-:W-:Y:S01]  /*0b70*/  HFMA2.MMA R11, -RZ, RZ, 0, 2.384185791015625e-07 ;  /* 0x00000004ff0b7435 */ /* 0x000fe200000001ff */
[----:B------:R-:W-:-:S04]  /*0b80*/  IMAD.MOV.U32 R3, RZ, RZ, R10 ;  /* 0x000000ffff037224 */ /* 0x000fc800078e000a */
[----:B------:R-:W-:-:S05]  /*0b90*/  FADD R3, R6, R3 ;  /* 0x0000000306037221 */ /* 0x000fca0000000000 */
[----:B------:R-:W-:-:S07]  /*0ba0*/  MOV R12, R3 ;  /* 0x00000003000c7202 */ /* 0x000fce0000000f00 */
[----:B------:R-:W-:Y:S05]  /*0bb0*/  WARPSYNC.COLLECTIVE R9, `(.L_x_175) ;  /* 0x0000000009087348 */ /* 0x000fea0003c00000 */
[----:B------:R0:W1:Y:S02]  /*0bc0*/  SHFL.DOWN P0, R10, R12, R11, R14 ;  /* 0x0800000b0c0a7389 */ /* 0x000064000000000e */
[----:B01----:R-:W-:Y:S01]  /*0bd0*/  ENDCOLLECTIVE ;  /* 0x000000000000791b */ /* 0x003fe20003800000 */
.L_x_175:
[----:B------:R-:W-:Y:S01]  /*0be0*/  HFMA2.MMA R11, -RZ, RZ, 0, 1.1920928955078125e-07 ;  /* 0x00000002ff0b7435 */ /* 0x000fe200000001ff */
[----:B------:R-:W-:-:S04]  /*0bf0*/  IMAD.MOV.U32 R8, RZ, RZ, R10 ;  /* 0x000000ffff087224 */ /* 0x000fc800078e000a */
[----:B------:R-:W-:-:S05]  /*0c00*/  FADD R8, R3, R8 ;  /* 0x0000000803087221 */ /* 0x000fca0000000000 */
[----:B------:R-:W-:-:S07]  /*0c10*/  MOV R12, R8 ;  /* 0x00000008000c7202 */ /* 0x000fce0000000f00 */
[----:B------:R-:W-:Y:S05]  /*0c20*/  WARPSYNC.COLLECTIVE R9, `(.L_x_176) ;  /* 0x0000000009087348 */ /* 0x000fea0003c00000 */
[----:B------:R0:W1:Y:S02]  /*0c30*/  SHFL.DOWN P0, R10, R12, R11, R14 ;  /* 0x0800000b0c0a7389 */ /* 0x000064000000000e */
[----:B01----:R-:W-:Y:S01]  /*0c40*/  ENDCOLLECTIVE ;  /* 0x000000000000791b */ /* 0x003fe20003800000 */
.L_x_176:
[----:B------:R-:W-:Y:S01]  /*0c50*/  HFMA2.MMA R11, -RZ, RZ, 0, 5.9604644775390625e-08 ;  /* 0x00000001ff0b7435 */ /* 0x000fe200000001ff */
[----:B------:R-:W-:-:S04]  /*0c60*/  IMAD.MOV.U32 R7, RZ, RZ, R10 ;  /* 0x000000ffff077224 */ /* 0x000fc800078e000a */
[----:B------:R-:W-:-:S05]  /*0c70*/  FADD R7, R8, R7 ;  /* 0x0000000708077221 */ /* 0x000fca0000000000 */
[----:B------:R-:W-:-:S07]  /*0c80*/  MOV R12, R7 ;  /* 0x00000007000c7202 */ /* 0x000fce0000000f00 */
[----:B------:R-:W-:Y:S05]  /*0c90*/  WARPSYNC.COLLECTIVE R9, `(.L_x_177) ;  /* 0x0000000009087348 */ /* 0x000fea0003c00000 */
[----:B------:R0:W1:Y:S02]  /*0ca0*/  SHFL.DOWN P0, R10, R12, R11, R14 ;  /* 0x0800000b0c0a7389 */ /* 0x000064000000000e */
[----:B01----:R-:W-:Y:S01]  /*0cb0*/  ENDCOLLECTIVE ;  /* 0x000000000000791b */ /* 0x003fe20003800000 */
.L_x_177:
[----:B------:R-:W-:Y:S05]  /*0cc0*/  BRA `(.L_x_178) ;  /* 0xfffffffc00047947 */ /* 0x000fea000383ffff */
.L_x_179:
        /* <DEDUP_REMOVED lines=11> */
.L_x_205:


//--------------------- .text._Z25multi_tensor_apply_kernelI18TensorListMetadataILi1ELb0EEN18transformer_engine19multi_tensor_l2norm13L2NormFunctorIfEEJPfS6_biEEvlPViT_T0_DpT1_ --------------------------
	.section	.text._Z25multi_tensor_apply_kernelI18TensorListMetadataILi1ELb0EEN18transformer_engine19multi_tensor_l2norm13L2NormFunctorIfEEJPfS6_biEEvlPViT_T0_DpT1_,"ax",@progbits
	.align	128
        .global         _Z25multi_tensor_apply_kernelI18TensorListMetadataILi1ELb0EEN18transformer_engine19multi_tensor_l2norm13L2NormFunctorIfEEJPfS6_biEEvlPViT_T0_DpT1_
        .type           _Z25multi_tensor_apply_kernelI18TensorListMetadataILi1ELb0EEN18transformer_engine19multi_tensor_l2norm13L2NormFunctorIfEEJPfS6_biEEvlPViT_T0_DpT1_,@function
        .size           _Z25multi_tensor_apply_kernelI18TensorListMetadataILi1ELb0EEN18transformer_engine19multi_tensor_l2norm13L2NormFunctorIfEEJPfS6_biEEvlPViT_T0_DpT1_,(.L_x_206 - _Z25multi_tensor_apply_kernelI18TensorListMetadataILi1ELb0EEN18transformer_engine19multi_tensor_l2norm13L2NormFunctorIfEEJPfS6_biEEvlPViT_T0_DpT1_)
        .other          _Z25multi_tensor_apply_kernelI18TensorListMetadataILi1ELb0EEN18transformer_engine19multi_tensor_l2norm13L2NormFunctorIfEEJPfS6_biEEvlPViT_T0_DpT1_,@"STO_CUDA_ENTRY STV_DEFAULT"
_Z25multi_tensor_apply_kernelI18TensorListMetadataILi1ELb0EEN18transformer_engine19multi_tensor_l2norm13L2NormFunctorIfEEJPfS6_biEEvlPViT_T0_DpT1_:
.text._Z25multi_tensor_apply_kernelI18TensorListMetadataILi1ELb0EEN18transformer_engine19multi_tensor_l2norm13L2NormFunctorIfEEJPfS6_biEEvlPViT_T0_DpT1_:
        /* <DEDUP_REMOVED lines=23> */
[----:B------:R-:W-:Y:S01]  /*0170*/  MOV R11, RZ ;  /* 0x000000ff000b7202 */ /* 0x000fe20000000f00 */
[----:B------:R-:W-:Y:S01]  /*0180*/  IMAD.MOV.U32 R13, RZ, RZ, RZ ;  /* 0x000000ffff0d7224 */ /* 0x000fe200078e00ff */
[----:B------:R-:W-:Y:S02]  /*0190*/  MOV R15, RZ ;  /* 0x000000ff000f7202 */ /* 0x000fe40000000f00 */
[----:B0-----:R-:W-:-:S04]  /*01a0*/  SHF.L.U32 R4, R21, 0x2, RZ ;  /* 0x0000000215047819 */ /* 0x001fc800000006ff */
[----:B------:R-:W-:-:S04]  /*01b0*/  ISETP.GE.AND P0, PT, R4, R19, PT ;  /* 0x000000130400720c */ /* 0x000fc80003f06270 */
[----:B------:R-:W-:-:S13]  /*01c0*/  ISETP.GE.OR P0, PT, R4, R10, P0 ;  /* 0x0000000a0400720c */ /* 0x000fda0000706670 */
[----:B------:R-:W-:Y:S05]  /*01d0*/  @P0 BRA `(.L_x_182) ;  /* 0x0000000000340947 */ /* 0x000fea0003800000 */
[----:B------:R-:W0:Y:S01]  /*01e0*/  LDC R14, c[0x0][RZ] ;  /* 0x00000000ff0e7b82 */ /* 0x000e220000000800 */
[----:B------:R-:W-:-:S07]  /*01f0*/  IMAD.MOV.U32 R17, RZ, RZ, RZ ;  /* 0x000000ffff117224 */ /* 0x000fce00078e00ff */
.L_x_183:
[----:B------:R-:W-:-:S06]  /*0200*/  IMAD.WIDE R4, R21, 0x10, R2 ;  /* 0x0000001015047825 */ /* 0x000fcc00078e0202 */
[----:B------:R-:W2:Y:S01]  /*0210*/  LDG.E.128 R4, desc[UR6][R4.64] ;  /* 0x0000000604047981 */ /* 0x000ea2000c1e1d00 */
[----:B0-----:R-:W-:-:S05]  /*0220*/  IADD3 R21, R14, R21, RZ ;  /* 0x000000150e157210 */ /* 0x001fca0007ffe0ff */
[----:B------:R-:W-:-:S05]  /*0230*/  IMAD.SHL.U32 R12, R21, 0x4, RZ ;  /* 0x00000004150c7824 */ /* 0x000fca00078e00ff */
[C---:B------:R-:W-:Y:S02]  /*0240*/  ISETP.GE.AND P0, PT, R12.reuse, R19, PT ;  /* 0x000000130c00720c */ /* 0x040fe40003f06270 */
[----:B------:R-:W-:Y:S01]  /*0250*/  ISETP.LT.AND P1, PT, R12, R10, PT ;  /* 0x0000000a0c00720c */ /* 0x000fe20003f21270 */
[----:B--2---:R-:W-:Y:S01]  /*0260*/  FFMA R15, R4, R4, R15 ;  /* 0x00000004040f7223 */ /* 0x004fe2000000000f */
[----:B------:R-:W-:Y:S01]  /*0270*/  FFMA R13, R5, R5, R13 ;  /* 0x00000005050d7223 */ /* 0x000fe2000000000d */
[----:B------:R-:W-:Y:S01]  /*0280*/  FFMA R11, R6, R6, R11 ;  /* 0x00000006060b7223 */ /* 0x000fe2000000000b */
[----:B------:R-:W-:-:S09]  /*0290*/  FFMA R17, R7, R7, R17 ;  /* 0x0000000707117223 */ /* 0x000fd20000000011 */
[----:B------:R-:W-:Y:S05]  /*02a0*/  @!P0 BRA P1, `(.L_x_183) ;  /* 0xfffffffc00d48947 */ /* 0x000fea000083ffff */
.L_x_182:
[----:B------:R-:W-:Y:S05]  /*02b0*/  BSYNC B0 ;  /* 0x0000000000007941 */ /* 0x000fea0003800000 */
.L_x_181:
[----:B------:R-:W-:Y:S05]  /*02c0*/  BRA `(.L_x_184) ;  /* 0x0000000000ac7947 */ /* 0x000fea0003800000 */
.L_x_180:
[----:B------:R-:W-:-:S04]  /*02d0*/  ISETP.GT.AND P0, PT, R19, RZ, PT ;  /* 0x000000ff1300720c */ /* 0x000fc80003f04270 */
[----:B------:R-:W-:-:S13]  /*02e0*/  ISETP.GT.AND P0, PT, R10, RZ, P0 ;  /* 0x000000ff0a00720c */ /* 0x000fda0000704270 */
[----:B------:R-:W-:Y:S01]  /*02f0*/  @!P0 MOV R17, RZ ;  /* 0x000000ff00118202 */ /* 0x000fe20000000f00 */
[----:B------:R-:W-:Y:S01]  /*0300*/  @!P0 IMAD.MOV.U32 R11, RZ, RZ, RZ ;  /* 0x000000ffff0b8224 */ /* 0x000fe200078e00ff */
[----:B------:R-:W-:Y:S01]  /*0310*/  @!P0 MOV R13, RZ ;  /* 0x000000ff000d8202 */ /* 0x000fe20000000f00 */
[----:B------:R-:W-:Y:S01]  /*0320*/  @!P0 IMAD.MOV.U32 R15, RZ, RZ, RZ ;  /* 0x000000ffff0f8224 */ /* 0x000fe200078e00ff */
[----:B------:R-:W-:Y:S06]  /*0330*/  @!P0 BRA `(.L_x_184) ;  /* 0x0000000000908947 */ /* 0x000fec0003800000 */
[----:B------:R-:W0:Y:S01]  /*0340*/  S2R R14, SR_TID.X ;  /* 0x00000000000e7919 */ /* 0x000e220000002100 */
[----:B------:R-:W1:Y:S01]  /*0350*/  LDC R12, c[0x0][0x210] ;  /* 0x00008400ff0c7b82 */ /* 0x000e620000000800 */
[----:B------:R-:W-:Y:S01]  /*0360*/  HFMA2.MMA R17, -RZ, RZ, 0, 0 ;  /* 0x00000000ff117435 */ /* 0x000fe200000001ff */
[----:B------:R-:W-:Y:S01]  /*0370*/  IMAD.MOV.U32 R11, RZ, RZ, RZ ;  /* 0x000000ffff0b7224 */ /* 0x000fe200078e00ff */
[----:B------:R-:W-:Y:S01]  /*0380*/  MOV R13, RZ ;  /* 0x000000ff000d7202 */ /* 0x000fe20000000f00 */
[----:B------:R-:W-:Y:S01]  /*0390*/  IMAD.MOV.U32 R15, RZ, RZ, RZ ;  /* 0x000000ffff0f7224 */ /* 0x000fe200078e00ff */
[----:B------:R-:W-:Y:S01]  /*03a0*/  ULDC UR5, c[0x0][0x0] ;  /* 0x0000000000057ab9 */ /* 0x000fe20000000800 */
[----:B------:R-:W-:-:S06]  /*03b0*/  UMOV UR4, URZ ;  /* 0x0000003f00047c82 */ /* 0x000fcc0008000000 */
.L_x_185:
[----:B0-----:R-:W-:-:S04]  /*03c0*/  IADD3 R19, R14, UR4, RZ ;  /* 0x000000040e137c10 */ /* 0x001fc8000fffe0ff */
[C---:B-1----:R-:W-:Y:S01]  /*03d0*/  ISETP.GE.AND P1, PT, R19.reuse, R12, PT ;  /* 0x0000000c1300720c */ /* 0x042fe20003f26270 */
[----:B------:R-:W-:-:S03]  /*03e0*/  VIADD R21, R19, UR5 ;  /* 0x0000000513157c36 */ /* 0x000fc60008000000 */
[----:B------:R-:W-:Y:S02]  /*03f0*/  ISETP.GE.OR P1, PT, R19, R10, P1 ;  /* 0x0000000a1300720c */ /* 0x000fe40000f26670 */
        /* <DEDUP_REMOVED lines=9> */
[----:B------:R-:W2:Y:S02]  /*0490*/  @!P1 LDG.E R18, desc[UR6][R18.64] ;  /* 0x0000000612129981 */ /* 0x000ea4000c1e1900 */
[----:B------:R-:W-:-:S04]  /*04a0*/  @!P2 IMAD.WIDE R20, R21, 0x4, R2 ;  /* 0x000000041514a825 */ /* 0x000fc800078e0202 */
[--C-:B------:R-:W-:Y:S02]  /*04b0*/  @!P3 IMAD.WIDE R6, R7, 0x4, R2.reuse ;  /* 0x000000040706b825 */ /* 0x100fe400078e0202 */
[----:B------:R-:W3:Y:S02]  /*04c0*/  @!P2 LDG.E R20, desc[UR6][R20.64] ;  /* 0x000000061414a981 */ /* 0x000ee4000c1e1900 */
[----:B------:R-:W-:Y:S02]  /*04d0*/  @!P0 IMAD.WIDE R4, R5, 0x4, R2 ;  /* 0x0000000405048825 */ /* 0x000fe400078e0202 */
[----:B------:R-:W4:Y:S04]  /*04e0*/  @!P3 LDG.E R6, desc[UR6][R6.64] ;  /* 0x000000060606b981 */ /* 0x000f28000c1e1900 */
[----:B------:R-:W5:Y:S01]  /*04f0*/  @!P0 LDG.E R4, desc[UR6][R4.64] ;  /* 0x0000000604048981 */ /* 0x000f62000c1e1900 */
[----:B------:R-:W-:-:S06]  /*0500*/  ULEA UR4, UR5, UR4, 0x2 ;  /* 0x0000000405047291 */ /* 0x000fcc000f8e103f */
[----:B------:R-:W-:Y:S02]  /*0510*/  ISETP.LE.AND P4, PT, R12, UR4, PT ;  /* 0x000000040c007c0c */ /* 0x000fe4000bf83270 */
[----:B------:R-:W-:Y:S01]  /*0520*/  ISETP.GT.AND P5, PT, R10, UR4, PT ;  /* 0x000000040a007c0c */ /* 0x000fe2000bfa4270 */
[----:B--2---:R-:W-:Y:S01]  /*0530*/  @!P1 FFMA R15, R18, R18, R15 ;  /* 0x00000012120f9223 */ /* 0x004fe2000000000f */
[----:B---3--:R-:W-:Y:S01]  /*0540*/  @!P2 FFMA R13, R20, R20, R13 ;  /* 0x00000014140da223 */ /* 0x008fe2000000000d */
[----:B----4-:R-:W-:Y:S01]  /*0550*/  @!P3 FFMA R11, R6, R6, R11 ;  /* 0x00000006060bb223 */ /* 0x010fe2000000000b */
[----:B-----5:R-:W-:-:S09]  /*0560*/  @!P0 FFMA R17, R4, R4, R17 ;  /* 0x0000000404118223 */ /* 0x020fd20000000011 */
[----:B------:R-:W-:Y:S05]  /*0570*/  @!P4 BRA P5, `(.L_x_185) ;  /* 0xfffffffc0090c947 */ /* 0x000fea000283ffff */
.L_x_184:
        /* <DEDUP_REMOVED lines=20> */
.L_x_187:
        /* <DEDUP_REMOVED lines=11> */
.L_x_186:
        /* <DEDUP_REMOVED lines=15> */
.L_x_195:
[----:B-1----:R-:W-:-:S07]  /*0860*/  FADD R13, R10, R7 ;  /* 0x000000070a0d7221 */ /* 0x002fce0000000000 */
.L_x_188:
        /* <DEDUP_REMOVED lines=26> */
.L_x_189:
[----:B------:R-:W-:Y:S01]  /*0a10*/  HFMA2.MMA R12, -RZ, RZ, 0, 9.5367431640625e-07 ;  /* 0x00000010ff0c7435 */ /* 0x000fe200000001ff */
[----:B------:R-:W-:Y:S01]  /*0a20*/  IMAD.MOV.U32 R13, RZ, RZ, 0x1f ;  /* 0x0000001fff0d7424 */ /* 0x000fe200078e00ff */
[----:B------:R-:W-:-:S09]  /*0a30*/  MOV R11, 0xffffffff ;  /* 0xffffffff000b7802 */ /* 0x000fd20000000f00 */
[----:B------:R-:W-:Y:S05]  /*0a40*/  WARPSYNC.COLLECTIVE R11, `(.L_x_190) ;  /* 0x000000000b087348 */ /* 0x000fea0003c00000 */
[----:B------:R0:W1:Y:S02]  /*0a50*/  SHFL.DOWN P0, R7, R4, R12, R13 ;  /* 0x0800000c04077389 */ /* 0x000064000000000d */
[----:B01----:R-:W-:Y:S01]  /*0a60*/  ENDCOLLECTIVE ;  /* 0x000000000000791b */ /* 0x003fe20003800000 */
.L_x_190:
[----:B------:R-:W-:Y:S01]  /*0a70*/  HFMA2.MMA R12, -RZ, RZ, 0, 4.76837158203125e-07 ;  /* 0x00000008ff0c7435 */ /* 0x000fe200000001ff */
[----:B------:R-:W-:-:S04]  /*0a80*/  IMAD.MOV.U32 R3, RZ, RZ, R7 ;  /* 0x000000ffff037224 */ /* 0x000fc800078e0007 */
[----:B------:R-:W-:-:S05]  /*0a90*/  FADD R3, R3, R4 ;  /* 0x0000000403037221 */ /* 0x000fca0000000000 */
[----:B------:R-:W-:-:S07]  /*0aa0*/  MOV R4, R3 ;  /* 0x0000000300047202 */ /* 0x000fce0000000f00 */
[----:B------:R-:W-:Y:S05]  /*0ab0*/  WARPSYNC.COLLECTIVE R11, `(.L_x_191) ;  /* 0x000000000b087348 */ /* 0x000fea0003c00000 */
[----:B------:R0:W1:Y:S02]  /*0ac0*/  SHFL.DOWN P0, R7, R4, R12, R13 ;  /* 0x0800000c04077389 */ /* 0x000064000000000d */
[----:B01----:R-:W-:Y:S01]  /*0ad0*/  ENDCOLLECTIVE ;  /* 0x000000000000791b */ /* 0x003fe20003800000 */
.L_x_191:
[----:B------:R-:W-:Y:S01]  /*0ae0*/  HFMA2.MMA R12, -RZ, RZ, 0, 2.384185791015625e-07 ;  /* 0x00000004ff0c7435 */ /* 0x000fe200000001ff */
[----:B------:R-:W-:-:S04]  /*0af0*/  IMAD.MOV.U32 R6, RZ, RZ, R7 ;  /* 0x000000ffff067224 */ /* 0x000fc800078e0007 */
[----:B------:R-:W-:-:S05]  /*0b00*/  FADD R6, R3, R6 ;  /* 0x0000000603067221 */ /* 0x000fca0000000000 */
[----:B------:R-:W-:-:S07]  /*0b10*/  MOV R4, R6 ;  /* 0x0000000600047202 */ /* 0x000fce0000000f00 */
[----:B------:R-:W-:Y:S05]  /*0b20*/  WARPSYNC.COLLECTIVE R11, `(.L_x_192) ;  /* 0x000000000b087348 */ /* 0x000fea0003c00000 */
[----:B------:R0:W1:Y:S02]  /*0b30*/  SHFL.DOWN P0, R7, R4, R12, R13 ;  /* 0x0800000c04077389 */ /* 0x000064000000000d */
[----:B01----:R-:W-:Y:S01]  /*0b40*/  ENDCOLLECTIVE ;  /* 0x000000000000791b */ /* 0x003fe20003800000 */
.L_x_192:
[----:B------:R-:W-:Y:S01]  /*0b50*/  HFMA2.MMA R12, -RZ, RZ, 0, 1.1920928955078125e-07 ;  /* 0x00000002ff0c7435 */ /* 0x000fe200000001ff */
[----:B------:R-:W-:-:S04]  /*0b60*/  IMAD.MOV.U32 R5, RZ, RZ, R7 ;  /* 0x000000ffff057224 */ /* 0x000fc800078e0007 */
[----:B------:R-:W-:-:S05]  /*0b70*/  FADD R5, R6, R5 ;  /* 0x0000000506057221 */ /* 0x000fca0000000000 */
[----:B------:R-:W-:-:S07]  /*0b80*/  MOV R4, R5 ;  /* 0x0000000500047202 */ /* 0x000fce0000000f00 */
[----:B------:R-:W-:Y:S05]  /*0b90*/  WARPSYNC.COLLECTIVE R11, `(.L_x_193) ;  /* 0x000000000b087348 */ /* 0x000fea0003c00000 */
[----:B------:R0:W1:Y:S02]  /*0ba0*/  SHFL.DOWN P0, R7, R4, R12, R13 ;  /* 0x0800000c04077389 */ /* 0x000064000000000d */
[----:B01----:R-:W-:Y:S01]  /*0bb0*/  ENDCOLLECTIVE ;  /* 0x000000000000791b */ /* 0x003fe20003800000 */
.L_x_193:
[----:B------:R-:W-:Y:S01]  /*0bc0*/  HFMA2.MMA R12, -RZ, RZ, 0, 5.9604644775390625e-08 ;  /* 0x00000001ff0c7435 */ /* 0x000fe200000001ff */
[----:B------:R-:W-:-:S04]  /*0bd0*/  IMAD.MOV.U32 R10, RZ, RZ, R7 ;  /* 0x000000ffff0a7224 */ /* 0x000fc800078e0007 */
[----:B------:R-:W-:-:S05]  /*0be0*/  FADD R10, R5, R10 ;  /* 0x0000000a050a7221 */ /* 0x000fca0000000000 */
[----:B------:R-:W-:-:S07]  /*0bf0*/  MOV R4, R10 ;  /* 0x0000000a00047202 */ /* 0x000fce0000000f00 */
[----:B------:R-:W-:Y:S05]  /*0c00*/  WARPSYNC.COLLECTIVE R11, `(.L_x_194) ;  /* 0x000000000b087348 */ /* 0x000fea0003c00000 */
[----:B------:R0:W1:Y:S02]  /*0c10*/  SHFL.DOWN P0, R7, R4, R12, R13 ;  /* 0x0800000c04077389 */ /* 0x000064000000000d */
[----:B01----:R-:W-:Y:S01]  /*0c20*/  ENDCOLLECTIVE ;  /* 0x000000000000791b */ /* 0x003fe20003800000 */
.L_x_194:
[----:B------:R-:W-:Y:S05]  /*0c30*/  BRA `(.L_x_195) ;  /* 0xfffffffc00087947 */ /* 0x000fea000383ffff */
.L_x_196:
        /* <DEDUP_REMOVED lines=12> */
.L_x_206:


//--------------------- .nv.shared._ZN18transformer_engine19multi_tensor_l2norm10cleanup_v2EPfS1_S1_S1_biiff --------------------------
	.section	.nv.shared._ZN18transformer_engine19multi_tensor_l2norm10cleanup_v2EPfS1_S1_S1_biiff,"aw",@nobits
	.sectionflags	@""
	.align	4
.nv.shared._ZN18transformer_engine19multi_tensor_l2norm10cleanup_v2EPfS1_S1_S1_biiff:
	.zero		3072


//--------------------- .nv.shared.reserved.0     --------------------------
	.section	.nv.shared.reserved.0,"aw",@nobits
	.weak		__nv_reservedSMEM_offset_0_alias
	.size		__nv_reservedSMEM_offset_0_alias, 0, 0
	.other		__nv_reservedSMEM_offset_0_alias,@"STO_CUDA_RESERVED_SHARED STV_DEFAULT"
__nv_reservedSMEM_offset_0_alias:
	.zero		0


//--------------------- .nv.shared._ZN18transformer_engine19multi_tensor_l2norm7cleanupEPfS1_S1_S1_bi --------------------------
	.section	.nv.shared._ZN18transformer_engine19multi_tensor_l2norm7cleanupEPfS1_S1_S1_bi,"aw",@nobits
	.sectionflags	@""
	.align	4
.nv.shared._ZN18transformer_engine19multi_tensor_l2norm7cleanupEPfS1_S1_S1_bi:
	.zero		3072


//--------------------- .nv.shared._Z25multi_tensor_apply_kernelI18TensorListMetadataILi1ELb0EEN18transformer_engine19multi_tensor_l2norm20UnscaleL2NormFunctorI13__nv_bfloat16EEJPfS7_S7_biEEvlPViT_T0_DpT1_ --------------------------
	.section	.nv.shared._Z25multi_tensor_apply_kernelI18TensorListMetadataILi1ELb0EEN18transformer_engine19multi_tensor_l2norm20UnscaleL2NormFunctorI13__nv_bfloat16EEJPfS7_S7_biEEvlPViT_T0_DpT1_,"aw",@nobits
	.sectionflags	@""
	.align	4
.nv.shared._Z25multi_tensor_apply_kernelI18TensorListMetadataILi1ELb0EEN18transformer_engine19multi_tensor_l2norm20UnscaleL2NormFunctorI13__nv_bfloat16EEJPfS7_S7_biEEvlPViT_T0_DpT1_:
	.zero		3072


//--------------------- .nv.shared._Z25multi_tensor_apply_kernelI18TensorListMetadataILi1ELb0EEN18transformer_engine19multi_tensor_l2norm20UnscaleL2NormFunctorI6__halfEEJPfS7_S7_biEEvlPViT_T0_DpT1_ --------------------------
	.section	.nv.shared._Z25multi_tensor_apply_kernelI18TensorListMetadataILi1ELb0EEN18transformer_engine19multi_tensor_l2norm20UnscaleL2NormFunctorI6__halfEEJPfS7_S7_biEEvlPViT_T0_DpT1_,"aw",@nobits
	.sectionflags	@""
	.align	4
.nv.shared._Z25multi_tensor_apply_kernelI18TensorListMetadataILi1ELb0EEN18transformer_engine19multi_tensor_l2norm20UnscaleL2NormFunctorI6__halfEEJPfS7_S7_biEEvlPViT_T0_DpT1_:
	.zero		3072


//--------------------- .nv.shared._Z25multi_tensor_apply_kernelI18TensorListMetadataILi1ELb0EEN18transformer_engine19multi_tensor_l2norm20UnscaleL2NormFunctorIfEEJPfS6_S6_biEEvlPViT_T0_DpT1_ --------------------------
	.section	.nv.shared._Z25multi_tensor_apply_kernelI18TensorListMetadataILi1ELb0EEN18transformer_engine19multi_tensor_l2norm20UnscaleL2NormFunctorIfEEJPfS6_S6_biEEvlPViT_T0_DpT1_,"aw",@nobits
	.sectionflags	@""
	.align	4
.nv.shared._Z25multi_tensor_apply_kernelI18TensorListMetadataILi1ELb0EEN18transformer_engine19multi_tensor_l2norm20UnscaleL2NormFunctorIfEEJPfS6_S6_biEEvlPViT_T0_DpT1_:
	.zero		3072


//--------------------- .nv.shared._Z25multi_tensor_apply_kernelI18TensorListMetadataILi1ELb0EEN18transformer_engine19multi_tensor_l2norm13L2NormFunctorI13__nv_bfloat16EEJPfS7_biEEvlPViT_T0_DpT1_ --------------------------
	.section	.nv.shared._Z25multi_tensor_apply_kernelI18TensorListMetadataILi1ELb0EEN18transformer_engine19multi_tensor_l2norm13L2NormFunctorI13__nv_bfloat16EEJPfS7_biEEvlPViT_T0_DpT1_,"aw",@nobits
	.sectionflags	@""
	.align	4
.nv.shared._Z25multi_tensor_apply_kernelI18TensorListMetadataILi1ELb0EEN18transformer_engine19multi_tensor_l2norm13L2NormFunctorI13__nv_bfloat16EEJPfS7_biEEvlPViT_T0_DpT1_:
	.zero		3072


//--------------------- .nv.shared._Z25multi_tensor_apply_kernelI18TensorListMetadataILi1ELb0EEN18transformer_engine19multi_tensor_l2norm13L2NormFunctorI6__halfEEJPfS7_biEEvlPViT_T0_DpT1_ --------------------------
	.section	.nv.shared._Z25multi_tensor_apply_kernelI18TensorListMetadataILi1ELb0EEN18transformer_engine19multi_tensor_l2norm13L2NormFunctorI6__halfEEJPfS7_biEEvlPViT_T0_DpT1_,"aw",@nobits
	.sectionflags	@""
	.align	4
.nv.shared._Z25multi_tensor_apply_kernelI18TensorListMetadataILi1ELb0EEN18transformer_engine19multi_tensor_l2norm13L2NormFunctorI6__halfEEJPfS7_biEEvlPViT_T0_DpT1_:
	.zero		3072


//--------------------- .nv.shared._Z25multi_tensor_apply_kernelI18TensorListMetadataILi1ELb0EEN18transformer_engine19multi_tensor_l2norm13L2NormFunctorIfEEJPfS6_biEEvlPViT_T0_DpT1_ --------------------------
	.section	.nv.shared._Z25multi_tensor_apply_kernelI18TensorListMetadataILi1ELb0EEN18transformer_engine19multi_tensor_l2norm13L2NormFunctorIfEEJPfS6_biEEvlPViT_T0_DpT1_,"aw",@nobits
	.sectionflags	@""
	.align	4
.nv.shared._Z25multi_tensor_apply_kernelI18TensorListMetadataILi1ELb0EEN18transformer_engine19multi_tensor_l2norm13L2NormFunctorIfEEJPfS6_biEEvlPViT_T0_DpT1_:
	.zero		3072


//--------------------- .nv.constant0._ZN18transformer_engine19multi_tensor_l2norm10cleanup_v2EPfS1_S1_S1_biiff --------------------------
	.section	.nv.constant0._ZN18transformer_engine19multi_tensor_l2norm10cleanup_v2EPfS1_S1_S1_biiff,"a",@progbits
	.sectionflags	@""
	.align	4
.nv.constant0._ZN18transformer_engine19multi_tensor_l2norm10cleanup_v2EPfS1_S1_S1_biiff:
	.zero		580


//--------------------- .nv.constant0._ZN18transformer_engine19multi_tensor_l2norm7cleanupEPfS1_S1_S1_bi --------------------------
	.section	.nv.constant0._ZN18transformer_engine19multi_tensor_l2norm7cleanupEPfS1_S1_S1_bi,"a",@progbits
	.sectionflags	@""
	.align	4
.nv.constant0._ZN18transformer_engine19multi_tensor_l2norm7cleanupEPfS1_S1_S1_bi:
	.zero		568


//--------------------- .nv.constant0._Z25multi_tensor_apply_kernelI18TensorListMetadataILi1ELb0EEN18transformer_engine19multi_tensor_l2norm20UnscaleL2NormFunctorI13__nv_bfloat16EEJPfS7_S7_biEEvlPViT_T0_DpT1_ --------------------------
	.section	.nv.constant0._Z25multi_tensor_apply_kernelI18TensorListMetadataILi1ELb0EEN18transformer_engine19multi_tensor_l2norm20UnscaleL2NormFunctorI13__nv_bfloat16EEJPfS7_S7_biEEvlPViT_T0_DpT1_,"a",@progbits
	.sectionflags	@""
	.align	4
.nv.constant0._Z25multi_tensor_apply_kernelI18TensorListMetadataILi1ELb0EEN18transformer_engine19multi_tensor_l2norm20UnscaleL2NormFunctorI13__nv_bfloat16EEJPfS7_S7_biEEvlPViT_T0_DpT1_:
	.zero		3512


//--------------------- .nv.constant0._Z25multi_tensor_apply_kernelI18TensorListMetadataILi1ELb0EEN18transformer_engine19multi_tensor_l2norm20UnscaleL2NormFunctorI6__halfEEJPfS7_S7_biEEvlPViT_T0_DpT1_ --------------------------
	.section	.nv.constant0._Z25multi_tensor_apply_kernelI18TensorListMetadataILi1ELb0EEN18transformer_engine19multi_tensor_l2norm20UnscaleL2NormFunctorI6__halfEEJPfS7_S7_biEEvlPViT_T0_DpT1_,"a",@progbits
	.sectionflags	@""
	.align	4
.nv.constant0._Z25multi_tensor_apply_kernelI18TensorListMetadataILi1ELb0EEN18transformer_engine19multi_tensor_l2norm20UnscaleL2NormFunctorI6__halfEEJPfS7_S7_biEEvlPViT_T0_DpT1_:
	.zero		3512


//--------------------- .nv.constant0._Z25multi_tensor_apply_kernelI18TensorListMetadataILi1ELb0EEN18transformer_engine19multi_tensor_l2norm20UnscaleL2NormFunctorIfEEJPfS6_S6_biEEvlPViT_T0_DpT1_ --------------------------
	.section	.nv.constant0._Z25multi_tensor_apply_kernelI18TensorListMetadataILi1ELb0EEN18transformer_engine19multi_tensor_l2norm20UnscaleL2NormFunctorIfEEJPfS6_S6_biEEvlPViT_T0_DpT1_,"a",@progbits
	.sectionflags	@""
	.align	4
.nv.constant0._Z25multi_tensor_apply_kernelI18TensorListMetadataILi1ELb0EEN18transformer_engine19multi_tensor_l2norm20UnscaleL2NormFunctorIfEEJPfS6_S6_biEEvlPViT_T0_DpT1_:
	.zero		3512


//--------------------- .nv.constant0._Z25multi_tensor_apply_kernelI18TensorListMetadataILi1ELb0EEN18transformer_engine19multi_tensor_l2norm13L2NormFunctorI13__nv_bfloat16EEJPfS7_biEEvlPViT_T0_DpT1_ --------------------------
	.section	.nv.constant0._Z25multi_tensor_apply_kernelI18TensorListMetadataILi1ELb0EEN18transformer_engine19multi_tensor_l2norm13L2NormFunctorI13__nv_bfloat16EEJPfS7_biEEvlPViT_T0_DpT1_,"a",@progbits
	.sectionflags	@""
	.align	4
.nv.constant0._Z25multi_tensor_apply_kernelI18TensorListMetadataILi1ELb0EEN18transformer_engine19multi_tensor_l2norm13L2NormFunctorI13__nv_bfloat16EEJPfS7_biEEvlPViT_T0_DpT1_:
	.zero		3504


//--------------------- .nv.constant0._Z25multi_tensor_apply_kernelI18TensorListMetadataILi1ELb0EEN18transformer_engine19multi_tensor_l2norm13L2NormFunctorI6__halfEEJPfS7_biEEvlPViT_T0_DpT1_ --------------------------
	.section	.nv.constant0._Z25multi_tensor_apply_kernelI18TensorListMetadataILi1ELb0EEN18transformer_engine19multi_tensor_l2norm13L2NormFunctorI6__halfEEJPfS7_biEEvlPViT_T0_DpT1_,"a",@progbits
	.sectionflags	@""
	.align	4
.nv.constant0._Z25multi_tensor_apply_kernelI18TensorListMetadataILi1ELb0EEN18transformer_engine19multi_tensor_l2norm13L2NormFunctorI6__halfEEJPfS7_biEEvlPViT_T0_DpT1_:
	.zero		3504


//--------------------- .nv.constant0._Z25multi_tensor_apply_kernelI18TensorListMetadataILi1ELb0EEN18transformer_engine19multi_tensor_l2norm13L2NormFunctorIfEEJPfS6_biEEvlPViT_T0_DpT1_ --------------------------
	.section	.nv.constant0._Z25multi_tensor_apply_kernelI18TensorListMetadataILi1ELb0EEN18transformer_engine19multi_tensor_l2norm13L2NormFunctorIfEEJPfS6_biEEvlPViT_T0_DpT1_,"a",@progbits
	.sectionflags	@""
	.align	4
.nv.constant0._Z25multi_tensor_apply_kernelI18TensorListMetadataILi1ELb0EEN18transformer_engine19multi_tensor_l2norm13L2NormFunctorIfEEJPfS6_biEEvlPViT_T0_DpT1_:
	.zero		3504


//--------------------- SYMBOLS --------------------------

	.type		.nv.reservedSmem.offset0,@object
	.size		.nv.reservedSmem.offset0,0x4
